	.headerflags	@"EF_CUDA_TEXMODE_UNIFIED EF_CUDA_64BIT_ADDRESS EF_CUDA_ACCELERATORS EF_CUDA_SM90 EF_CUDA_VIRTUAL_SM(EF_CUDA_SM90)"
	.elftype	@"ET_EXEC"


//--------------------- .nv.info                  --------------------------
	.section	.nv.info,"",@"SHT_CUDA_INFO"
	.align	4


	//----- nvinfo : EIATTR_REGCOUNT
	.align		4
        /*0000*/ 	.byte	0x04, 0x2f
        /*0002*/ 	.short	(.L_1 - .L_0)
	.align		4
.L_0:
        /*0004*/ 	.word	index@(triton_poi_fused_cat_27)
        /*0008*/ 	.word	0x00000028


	//----- nvinfo : EIATTR_MIN_STACK_SIZE
	.align		4
.L_1:
        /*000c*/ 	.byte	0x04, 0x12
        /*000e*/ 	.short	(.L_3 - .L_2)
	.align		4
.L_2:
        /*0010*/ 	.word	index@(triton_poi_fused_cat_27)
        /*0014*/ 	.word	0x00000000


	//----- nvinfo : EIATTR_FRAME_SIZE
	.align		4
.L_3:
        /*0018*/ 	.byte	0x04, 0x11
        /*001a*/ 	.short	(.L_5 - .L_4)
	.align		4
.L_4:
        /*001c*/ 	.word	index@(triton_poi_fused_cat_27)
        /*0020*/ 	.word	0x00000000


	//----- nvinfo : EIATTR_MIN_STACK_SIZE
	.align		4
.L_5:
        /*0024*/ 	.byte	0x04, 0x12
        /*0026*/ 	.short	(.L_7 - .L_6)
	.align		4
.L_6:
        /*0028*/ 	.word	index@(triton_poi_fused_cat_27)
        /*002c*/ 	.word	0x00000000
.L_7:


//--------------------- .nv.info.triton_poi_fused_cat_27 --------------------------
	.section	.nv.info.triton_poi_fused_cat_27,"",@"SHT_CUDA_INFO"
	.sectionflags	@""
	.align	4


	//----- nvinfo : EIATTR_CUDA_API_VERSION
	.align		4
        /*0000*/ 	.byte	0x04, 0x37
        /*0002*/ 	.short	(.L_9 - .L_8)
.L_8:
        /*0004*/ 	.word	0x0000007c


	//----- nvinfo : EIATTR_KPARAM_INFO
	.align		4
.L_9:
        /*0008*/ 	.byte	0x04, 0x17
        /*000a*/ 	.short	(.L_11 - .L_10)
.L_10:
        /*000c*/ 	.word	0x00000000
        /*0010*/ 	.short	0x0009
        /*0012*/ 	.short	0x0048
        /*0014*/ 	.byte	0x00, 0xf0, 0x11, 0x00


	//----- nvinfo : EIATTR_KPARAM_INFO
	.align		4
.L_11:
        /*0018*/ 	.byte	0x04, 0x17
        /*001a*/ 	.short	(.L_13 - .L_12)
.L_12:
        /*001c*/ 	.word	0x00000000
        /*0020*/ 	.short	0x0008
        /*0022*/ 	.short	0x0040
        /*0024*/ 	.byte	0x00, 0xf4, 0x21, 0x00


	//----- nvinfo : EIATTR_KPARAM_INFO
	.align		4
.L_13:
        /*0028*/ 	.byte	0x04, 0x17
        /*002a*/ 	.short	(.L_15 - .L_14)
.L_14:
        /*002c*/ 	.word	0x00000000
        /*0030*/ 	.short	0x0007
        /*0032*/ 	.short	0x0038
        /*0034*/ 	.byte	0x00, 0xf4, 0x21, 0x00


	//----- nvinfo : EIATTR_KPARAM_INFO
	.align		4
.L_15:
        /*0038*/ 	.byte	0x04, 0x17
        /*003a*/ 	.short	(.L_17 - .L_16)
.L_16:
        /*003c*/ 	.word	0x00000000
        /*0040*/ 	.short	0x0006
        /*0042*/ 	.short	0x0030
        /*0044*/ 	.byte	0x00, 0xf4, 0x21, 0x00


	//----- nvinfo : EIATTR_KPARAM_INFO
	.align		4
.L_17:
        /*0048*/ 	.byte	0x04, 0x17
        /*004a*/ 	.short	(.L_19 - .L_18)
.L_18:
        /*004c*/ 	.word	0x00000000
        /*0050*/ 	.short	0x0005
        /*0052*/ 	.short	0x0028
        /*0054*/ 	.byte	0x00, 0xf4, 0x21, 0x00


	//----- nvinfo : EIATTR_KPARAM_INFO
	.align		4
.L_19:
        /*0058*/ 	.byte	0x04, 0x17
        /*005a*/ 	.short	(.L_21 - .L_20)
.L_20:
        /*005c*/ 	.word	0x00000000
        /*0060*/ 	.short	0x0004
        /*0062*/ 	.short	0x0020
        /*0064*/ 	.byte	0x00, 0xf4, 0x21, 0x00


	//----- nvinfo : EIATTR_KPARAM_INFO
	.align		4
.L_21:
        /*0068*/ 	.byte	0x04, 0x17
        /*006a*/ 	.short	(.L_23 - .L_22)
.L_22:
        /*006c*/ 	.word	0x00000000
        /*0070*/ 	.short	0x0003
        /*0072*/ 	.short	0x0018
        /*0074*/ 	.byte	0x00, 0xf4, 0x21, 0x00


	//----- nvinfo : EIATTR_KPARAM_INFO
	.align		4
.L_23:
        /*0078*/ 	.byte	0x04, 0x17
        /*007a*/ 	.short	(.L_25 - .L_24)
.L_24:
        /*007c*/ 	.word	0x00000000
        /*0080*/ 	.short	0x0002
        /*0082*/ 	.short	0x0010
        /*0084*/ 	.byte	0x00, 0xf4, 0x21, 0x00


	//----- nvinfo : EIATTR_KPARAM_INFO
	.align		4
.L_25:
        /*0088*/ 	.byte	0x04, 0x17
        /*008a*/ 	.short	(.L_27 - .L_26)
.L_26:
        /*008c*/ 	.word	0x00000000
        /*0090*/ 	.short	0x0001
        /*0092*/ 	.short	0x0008
        /*0094*/ 	.byte	0x00, 0xf4, 0x21, 0x00


	//----- nvinfo : EIATTR_KPARAM_INFO
	.align		4
.L_27:
        /*0098*/ 	.byte	0x04, 0x17
        /*009a*/ 	.short	(.L_29 - .L_28)
.L_28:
        /*009c*/ 	.word	0x00000000
        /*00a0*/ 	.short	0x0000
        /*00a2*/ 	.short	0x0000
        /*00a4*/ 	.byte	0x00, 0xf4, 0x21, 0x00


	//----- nvinfo : EIATTR_SPARSE_MMA_MASK
	.align		4
.L_29:
        /*00a8*/ 	.byte	0x03, 0x50
        /*00aa*/ 	.short	0x0000


	//----- nvinfo : EIATTR_MAXREG_COUNT
	.align		4
        /*00ac*/ 	.byte	0x03, 0x1b
        /*00ae*/ 	.short	0x00ff


	//----- nvinfo : EIATTR_EXIT_INSTR_OFFSETS
	.align		4
        /*00b0*/ 	.byte	0x04, 0x1c
        /*00b2*/ 	.short	(.L_31 - .L_30)


	//   ....[0]....
.L_30:
        /*00b4*/ 	.word	0x00001c90


	//----- nvinfo : EIATTR_REQNTID
	.align		4
.L_31:
        /*00b8*/ 	.byte	0x04, 0x10
        /*00ba*/ 	.short	(.L_33 - .L_32)
.L_32:
        /*00bc*/ 	.word	0x00000080
        /*00c0*/ 	.word	0x00000001
        /*00c4*/ 	.word	0x00000001


	//----- nvinfo : EIATTR_CBANK_PARAM_SIZE
	.align		4
.L_33:
        /*00c8*/ 	.byte	0x03, 0x19
        /*00ca*/ 	.short	0x004c


	//----- nvinfo : EIATTR_PARAM_CBANK
	.align		4
        /*00cc*/ 	.byte	0x04, 0x0a
        /*00ce*/ 	.short	(.L_35 - .L_34)
	.align		4
.L_34:
        /*00d0*/ 	.word	index@(.nv.constant0.triton_poi_fused_cat_27)
        /*00d4*/ 	.short	0x0210
        /*00d6*/ 	.short	0x004c


	//----- nvinfo : EIATTR_SW_WAR
	.align		4
.L_35:
        /*00d8*/ 	.byte	0x04, 0x36
        /*00da*/ 	.short	(.L_37 - .L_36)
.L_36:
        /*00dc*/ 	.word	0x00000008
.L_37:


//--------------------- .nv.callgraph             --------------------------
	.section	.nv.callgraph,"",@"SHT_CUDA_CALLGRAPH"
	.align	4
	.sectionentsize	8
	.align		4
        /*0000*/ 	.word	0x00000000
	.align		4
        /*0004*/ 	.word	0xffffffff
	.align		4
        /*0008*/ 	.word	0x00000000
	.align		4
        /*000c*/ 	.word	0xfffffffe
	.align		4
        /*0010*/ 	.word	0x00000000
	.align		4
        /*0014*/ 	.word	0xfffffffd
	.align		4
        /*0018*/ 	.word	0x00000000
	.align		4
        /*001c*/ 	.word	0xfffffffc


//--------------------- .text.triton_poi_fused_cat_27 --------------------------
	.section	.text.triton_poi_fused_cat_27,"ax",@progbits
	.align	128
        .global         triton_poi_fused_cat_27
        .type           triton_poi_fused_cat_27,@function
        .size           triton_poi_fused_cat_27,(.L_x_1 - triton_poi_fused_cat_27)
        .other          triton_poi_fused_cat_27,@"STO_CUDA_ENTRY STV_DEFAULT"
triton_poi_fused_cat_27:
.text.triton_poi_fused_cat_27:
[----:B------:R-:W-:Y:S01]  /*0000*/  LDC R1, c[0x0][0x28] ;  /* 0x00000a00ff017b82 */ /* 0x000fe20000000800 */
[----:B------:R-:W1:Y:S07]  /*0010*/  S2R R0, SR_TID.X ;  /* 0x0000000000007919 */ /* 0x000e6e0000002100 */
[----:B------:R-:W2:Y:S01]  /*0020*/  LDC.64 R8, c[0x0][0x220] ;  /* 0x00008800ff087b82 */ /* 0x000ea20000000a00 */
[----:B------:R-:W-:Y:S01]  /*0030*/  ULDC.64 UR4, c[0x0][0x208] ;  /* 0x0000820000047ab9 */ /* 0x000fe20000000a00 */
[----:B------:R-:W3:Y:S06]  /*0040*/  S2R R3, SR_CTAID.X ;  /* 0x0000000000037919 */ /* 0x000eec0000002500 */
[----:B------:R-:W4:Y:S01]  /*0050*/  LDC.64 R36, c[0x0][0x228] ;  /* 0x00008a00ff247b82 */ /* 0x000f220000000a00 */
[----:B------:R-:W-:-:S02]  /*0060*/  CS2R R20, SRZ ;  /* 0x0000000000147805 */ /* 0x000fc4000001ff00 */
[----:B------:R-:W-:Y:S02]  /*0070*/  CS2R R22, SRZ ;  /* 0x0000000000167805 */ /* 0x000fe4000001ff00 */
[----:B------:R-:W-:Y:S02]  /*0080*/  CS2R R12, SRZ ;  /* 0x00000000000c7805 */ /* 0x000fe4000001ff00 */
[----:B------:R-:W-:Y:S01]  /*0090*/  CS2R R14, SRZ ;  /* 0x00000000000e7805 */ /* 0x000fe2000001ff00 */
[----:B------:R-:W-:Y:S01]  /*00a0*/  ULDC.64 UR6, c[0x0][0x230] ;  /* 0x00008c0000067ab9 */ /* 0x000fe20000000a00 */
[----:B-1----:R-:W-:Y:S01]  /*00b0*/  IMAD.SHL.U32 R0, R0, 0x4, RZ ;  /* 0x0000000400007824 */ /* 0x002fe200078e00ff */
[----:B---3--:R-:W-:-:S04]  /*00c0*/  SHF.R.S32.HI R5, RZ, 0x15, R3 ;  /* 0x00000015ff057819 */ /* 0x008fc80000011403 */
[----:B------:R-:W-:Y:S02]  /*00d0*/  LOP3.LUT R0, R0, 0x1fc, RZ, 0xc0, !PT ;  /* 0x000001fc00007812 */ /* 0x000fe400078ec0ff */
[----:B------:R-:W-:-:S03]  /*00e0*/  SGXT R5, R5, 0x1 ;  /* 0x000000010505781a */ /* 0x000fc60000000200 */
[----:B------:R-:W-:-:S05]  /*00f0*/  IMAD R0, R3, 0x400, R0 ;  /* 0x0000040003007824 */ /* 0x000fca00078e0200 */
[-C--:B------:R-:W-:Y:S02]  /*0100*/  LEA.HI R26, R5, R0.reuse, RZ, 0x8 ;  /* 0x00000000051a7211 */ /* 0x080fe400078f40ff */
[----:B------:R-:W-:Y:S02]  /*0110*/  SHF.R.S32.HI R3, RZ, 0x1f, R0 ;  /* 0x0000001fff037819 */ /* 0x000fe40000011400 */
[----:B------:R-:W-:Y:S02]  /*0120*/  SHF.R.S32.HI R27, RZ, 0x8, R26 ;  /* 0x00000008ff1b7819 */ /* 0x000fe4000001141a */
[----:B------:R-:W-:-:S03]  /*0130*/  LEA.HI R4, R3, R0, RZ, 0x4 ;  /* 0x0000000003047211 */ /* 0x000fc600078f20ff */
[----:B------:R-:W-:Y:S01]  /*0140*/  IMAD.HI R2, R27, 0x2aaaaaab, RZ ;  /* 0x2aaaaaab1b027827 */ /* 0x000fe200078e02ff */
[----:B------:R-:W-:Y:S02]  /*0150*/  SHF.R.S32.HI R16, RZ, 0x4, R4 ;  /* 0x00000004ff107819 */ /* 0x000fe40000011404 */
[----:B------:R-:W-:Y:S02]  /*0160*/  LOP3.LUT R33, R4, 0xfffffff0, RZ, 0xc0, !PT ;  /* 0xfffffff004217812 */ /* 0x000fe400078ec0ff */
[----:B------:R-:W-:-:S04]  /*0170*/  SHF.R.U32.HI R3, RZ, 0x1f, R2 ;  /* 0x0000001fff037819 */ /* 0x000fc80000011602 */
[----:B------:R-:W-:Y:S02]  /*0180*/  LEA.HI R6, R2, R3, RZ, 0x19 ;  /* 0x0000000302067211 */ /* 0x000fe400078fc8ff */
[----:B------:R-:W-:-:S03]  /*0190*/  LEA.HI R2, R16, R16, RZ, 0x4 ;  /* 0x0000001010027211 */ /* 0x000fc600078f20ff */
[----:B------:R-:W-:Y:S01]  /*01a0*/  IMAD R27, R6, -0x300, R27 ;  /* 0xfffffd00061b7824 */ /* 0x000fe200078e021b */
[----:B------:R-:W-:Y:S01]  /*01b0*/  LOP3.LUT R3, R2, 0xfffffff0, RZ, 0xc0, !PT ;  /* 0xfffffff002037812 */ /* 0x000fe200078ec0ff */
[----:B------:R-:W-:-:S03]  /*01c0*/  VIADD R28, R0, 0x200 ;  /* 0x00000200001c7836 */ /* 0x000fc60000000000 */
[----:B------:R-:W-:Y:S01]  /*01d0*/  ISETP.GT.AND P0, PT, R27, 0xff, PT ;  /* 0x000000ff1b00780c */ /* 0x000fe20003f04270 */
[----:B------:R-:W-:Y:S01]  /*01e0*/  IMAD.IADD R7, R16, 0x1, -R3 ;  /* 0x0000000110077824 */ /* 0x000fe200078e0a03 */
[----:B------:R-:W-:Y:S02]  /*01f0*/  LEA.HI R4, R5, R28, RZ, 0x8 ;  /* 0x0000001c05047211 */ /* 0x000fe400078f40ff */
[----:B------:R-:W-:Y:S01]  /*0200*/  CS2R R2, SRZ ;  /* 0x0000000000027805 */ /* 0x000fe2000001ff00 */
[----:B--2---:R-:W-:Y:S01]  /*0210*/  IMAD.WIDE R6, R7, 0x8, R8 ;  /* 0x0000000807067825 */ /* 0x004fe200078e0208 */
[----:B------:R-:W-:-:S05]  /*0220*/  SHF.R.S32.HI R4, RZ, 0x8, R4 ;  /* 0x00000008ff047819 */ /* 0x000fca0000011404 */
[----:B------:R-:W-:Y:S02]  /*0230*/  IMAD.HI R10, R4, 0x2aaaaaab, RZ ;  /* 0x2aaaaaab040a7827 */ /* 0x000fe400078e02ff */
[----:B------:R1:W2:Y:S02]  /*0240*/  @P0 LDG.E.EL.64 R2, desc[UR4][R6.64] ;  /* 0x0000000406020981 */ /* 0x0002a4000c2e1b00 */
[----:B------:R-:W-:Y:S01]  /*0250*/  IMAD.IADD R33, R0, 0x1, -R33 ;  /* 0x0000000100217824 */ /* 0x000fe200078e0a21 */
[----:B------:R-:W-:-:S03]  /*0260*/  SHF.R.U32.HI R11, RZ, 0x1f, R10 ;  /* 0x0000001fff0b7819 */ /* 0x000fc6000001160a */
[----:B----4-:R-:W-:Y:S01]  /*0270*/  IMAD.WIDE R18, R33, 0x8, R36 ;  /* 0x0000000821127825 */ /* 0x010fe200078e0224 */
[----:B------:R-:W-:Y:S02]  /*0280*/  LEA.HI R11, R10, R11, RZ, 0x19 ;  /* 0x0000000b0a0b7211 */ /* 0x000fe400078fc8ff */
[----:B-1----:R-:W-:Y:S02]  /*0290*/  LEA.HI R6, R5, R28, RZ, 0x4 ;  /* 0x0000001c05067211 */ /* 0x002fe400078f20ff */
[----:B------:R-:W3:Y:S01]  /*02a0*/  @P0 LDG.E.EL.128 R20, desc[UR4][R18.64] ;  /* 0x0000000412140981 */ /* 0x000ee2000c2e1d00 */
[----:B------:R-:W-:Y:S01]  /*02b0*/  IMAD R29, R11, -0x300, R4 ;  /* 0xfffffd000b1d7824 */ /* 0x000fe200078e0204 */
[----:B------:R-:W-:-:S04]  /*02c0*/  SHF.R.S32.HI R6, RZ, 0x4, R6 ;  /* 0x00000004ff067819 */ /* 0x000fc80000011406 */
[----:B------:R-:W-:Y:S02]  /*02d0*/  ISETP.GT.AND P1, PT, R29, 0xff, PT ;  /* 0x000000ff1d00780c */ /* 0x000fe40003f24270 */
[----:B------:R-:W-:-:S04]  /*02e0*/  LEA.HI R4, R6, R6, RZ, 0x4 ;  /* 0x0000000606047211 */ /* 0x000fc800078f20ff */
[----:B------:R-:W-:-:S05]  /*02f0*/  LOP3.LUT R7, R4, 0xfffffff0, RZ, 0xc0, !PT ;  /* 0xfffffff004077812 */ /* 0x000fca00078ec0ff */
[----:B------:R-:W-:Y:S01]  /*0300*/  IMAD.IADD R4, R6, 0x1, -R7 ;  /* 0x0000000106047824 */ /* 0x000fe200078e0a07 */
[----:B------:R-:W-:-:S03]  /*0310*/  CS2R R6, SRZ ;  /* 0x0000000000067805 */ /* 0x000fc6000001ff00 */
[----:B------:R-:W-:-:S05]  /*0320*/  IMAD.WIDE R24, R4, 0x8, R8 ;  /* 0x0000000804187825 */ /* 0x000fca00078e0208 */
[----:B------:R1:W4:Y:S01]  /*0330*/  @P1 LDG.E.EL.64 R6, desc[UR4][R24.64] ;  /* 0x0000000418061981 */ /* 0x000322000c2e1b00 */
[----:B------:R-:W-:Y:S02]  /*0340*/  CS2R R8, SRZ ;  /* 0x0000000000087805 */ /* 0x000fe4000001ff00 */
[----:B------:R-:W-:Y:S01]  /*0350*/  CS2R R10, SRZ ;  /* 0x00000000000a7805 */ /* 0x000fe2000001ff00 */
[----:B------:R-:W-:-:S05]  /*0360*/  VIADD R34, R0, 0x2 ;  /* 0x0000000200227836 */ /* 0x000fca0000000000 */
[----:B------:R5:W4:Y:S01]  /*0370*/  @P1 LDG.E.EL.128 R8, desc[UR4][R18.64] ;  /* 0x0000000412081981 */ /* 0x000b22000c2e1d00 */
[----:B------:R-:W-:-:S04]  /*0380*/  LEA.HI R5, R5, R34, RZ, 0x4 ;  /* 0x0000002205057211 */ /* 0x000fc800078f20ff */
[----:B------:R-:W-:-:S05]  /*0390*/  LOP3.LUT R5, R5, 0xfffffff0, RZ, 0xc0, !PT ;  /* 0xfffffff005057812 */ /* 0x000fca00078ec0ff */
[----:B------:R-:W-:-:S04]  /*03a0*/  IMAD.IADD R34, R34, 0x1, -R5 ;  /* 0x0000000122227824 */ /* 0x000fc800078e0a05 */
[----:B------:R-:W-:-:S05]  /*03b0*/  IMAD.WIDE R36, R34, 0x8, R36 ;  /* 0x0000000822247825 */ /* 0x000fca00078e0224 */
[----:B------:R-:W4:Y:S01]  /*03c0*/  @P0 LDG.E.EL.128 R12, desc[UR4][R36.64] ;  /* 0x00000004240c0981 */ /* 0x000f22000c2e1d00 */
[----:B------:R-:W-:-:S04]  /*03d0*/  VIADD R32, R27, 0xffffff00 ;  /* 0xffffff001b207836 */ /* 0x000fc80000000000 */
[----:B-1----:R-:W-:Y:S01]  /*03e0*/  IMAD.SHL.U32 R25, R32, 0x40, RZ ;  /* 0x0000004020197824 */ /* 0x002fe200078e00ff */
[----:B--2---:R-:W-:Y:S02]  /*03f0*/  SEL R17, R3, RZ, P0 ;  /* 0x000000ff03117207 */ /* 0x004fe40000000000 */
[----:B------:R-:W-:Y:S02]  /*0400*/  SEL R5, R2, RZ, P0 ;  /* 0x000000ff02057207 */ /* 0x000fe40000000000 */
[----:B------:R-:W-:-:S04]  /*0410*/  SHF.R.U32.HI R3, RZ, 0x1c, R17 ;  /* 0x0000001cff037819 */ /* 0x000fc80000011611 */
[----:B------:R-:W-:Y:S01]  /*0420*/  LOP3.LUT R2, R3, 0x8, RZ, 0xc0, !PT ;  /* 0x0000000803027812 */ /* 0x000fe200078ec0ff */
[----:B------:R-:W-:Y:S01]  /*0430*/  IMAD.HI R3, R0, 0x2aaaaaab, RZ ;  /* 0x2aaaaaab00037827 */ /* 0x000fe200078e02ff */
[----:B---3--:R-:W-:Y:S02]  /*0440*/  SEL R20, R20, RZ, P0 ;  /* 0x000000ff14147207 */ /* 0x008fe40000000000 */
[----:B------:R-:W-:Y:S02]  /*0450*/  IADD3 R30, P2, R2, R5, RZ ;  /* 0x00000005021e7210 */ /* 0x000fe40007f5e0ff */
[----:B------:R-:W-:Y:S02]  /*0460*/  SEL R5, R21, RZ, P0 ;  /* 0x000000ff15057207 */ /* 0x000fe40000000000 */
[----:B------:R-:W-:Y:S01]  /*0470*/  SHF.R.U32.HI R2, RZ, 0x1f, R3 ;  /* 0x0000001fff027819 */ /* 0x000fe20000011603 */
[----:B------:R-:W-:Y:S01]  /*0480*/  IMAD.X R31, RZ, RZ, R17, P2 ;  /* 0x000000ffff1f7224 */ /* 0x000fe200010e0611 */
[----:B------:R-:W-:-:S02]  /*0490*/  SHF.R.U32.HI R21, RZ, 0x1a, R5 ;  /* 0x0000001aff157819 */ /* 0x000fc40000011605 */
[----:B------:R-:W-:Y:S02]  /*04a0*/  LEA R17, P2, R20, UR6, 0x2 ;  /* 0x0000000614117c11 */ /* 0x000fe4000f8410ff */
[C---:B------:R-:W-:Y:S01]  /*04b0*/  SHF.L.U64.HI R31, R30.reuse, 0x5, R31 ;  /* 0x000000051e1f7819 */ /* 0x040fe2000001021f */
[----:B------:R-:W-:Y:S01]  /*04c0*/  IMAD.SHL.U32 R30, R30, 0x20, RZ ;  /* 0x000000201e1e7824 */ /* 0x000fe200078e00ff */
[----:B-----5:R-:W-:Y:S02]  /*04d0*/  SEL R19, R23, RZ, P0 ;  /* 0x000000ff17137207 */ /* 0x020fe40000000000 */
[----:B------:R-:W-:Y:S02]  /*04e0*/  LOP3.LUT R21, R21, 0x20, RZ, 0xc0, !PT ;  /* 0x0000002015157812 */ /* 0x000fe400078ec0ff */
[----:B------:R-:W-:Y:S02]  /*04f0*/  LEA.HI.SX32 R3, R3, R2, 0x11 ;  /* 0x0000000203037211 */ /* 0x000fe400078f8aff */
[----:B------:R-:W-:-:S02]  /*0500*/  SEL R2, R22, RZ, P0 ;  /* 0x000000ff16027207 */ /* 0x000fc40000000000 */
[----:B------:R-:W-:Y:S01]  /*0510*/  LEA.HI.X R18, R20, UR7, R5, 0x2, P2 ;  /* 0x0000000714127c11 */ /* 0x000fe200090f1405 */
[----:B------:R-:W-:Y:S01]  /*0520*/  IMAD.MOV.U32 R5, RZ, RZ, RZ ;  /* 0x000000ffff057224 */ /* 0x000fe200078e00ff */
[----:B------:R-:W-:Y:S02]  /*0530*/  SHF.R.U32.HI R22, RZ, 0x1a, R19 ;  /* 0x0000001aff167819 */ /* 0x000fe40000011613 */
[----:B------:R-:W-:Y:S02]  /*0540*/  IADD3 R20, P2, P3, R30, R17, R21 ;  /* 0x000000111e147210 */ /* 0x000fe40007b5e015 */
[----:B------:R-:W-:Y:S02]  /*0550*/  LEA R23, P4, R2, UR6, 0x2 ;  /* 0x0000000602177c11 */ /* 0x000fe4000f8810ff */
[----:B------:R-:W-:Y:S02]  /*0560*/  LOP3.LUT R22, R22, 0x20, RZ, 0xc0, !PT ;  /* 0x0000002016167812 */ /* 0x000fe400078ec0ff */
[----:B------:R-:W-:-:S02]  /*0570*/  IADD3.X R21, R31, R18, RZ, P2, P3 ;  /* 0x000000121f157210 */ /* 0x000fc400017e64ff */
[----:B----4-:R-:W-:Y:S02]  /*0580*/  SEL R17, R7, RZ, P1 ;  /* 0x000000ff07117207 */ /* 0x010fe40000800000 */
[----:B------:R-:W-:Y:S01]  /*0590*/  LEA.HI.X R2, R2, UR7, R19, 0x2, P4 ;  /* 0x0000000702027c11 */ /* 0x000fe2000a0f1413 */
[----:B------:R-:W-:Y:S01]  /*05a0*/  IMAD.WIDE R20, R25, 0x4, R20 ;  /* 0x0000000419147825 */ /* 0x000fe200078e0214 */
[----:B------:R-:W-:Y:S02]  /*05b0*/  IADD3 R22, P2, P3, R30, R23, R22 ;  /* 0x000000171e167210 */ /* 0x000fe40007b5e016 */
[----:B------:R-:W-:Y:S01]  /*05c0*/  SHF.R.U32.HI R18, RZ, 0x1c, R17 ;  /* 0x0000001cff127819 */ /* 0x000fe20000011611 */
[----:B------:R-:W-:Y:S01]  /*05d0*/  IMAD.SHL.U32 R19, R3, 0x8000, RZ ;  /* 0x0000800003137824 */ /* 0x000fe200078e00ff */
[----:B------:R-:W-:Y:S02]  /*05e0*/  IADD3.X R23, R31, R2, RZ, P2, P3 ;  /* 0x000000021f177210 */ /* 0x000fe400017e64ff */
[----:B------:R-:W-:Y:S01]  /*05f0*/  SEL R35, R6, RZ, P1 ;  /* 0x000000ff06237207 */ /* 0x000fe20000800000 */
[----:B------:R-:W-:Y:S01]  /*0600*/  IMAD.WIDE R20, R19, 0x4, R20 ;  /* 0x0000000413147825 */ /* 0x000fe200078e0214 */
[----:B------:R-:W-:-:S03]  /*0610*/  LOP3.LUT R18, R18, 0x8, RZ, 0xc0, !PT ;  /* 0x0000000812127812 */ /* 0x000fc600078ec0ff */
[----:B------:R-:W-:Y:S01]  /*0620*/  IMAD.WIDE R22, R25, 0x4, R22 ;  /* 0x0000000419167825 */ /* 0x000fe200078e0216 */
[----:B------:R-:W-:Y:S01]  /*0630*/  IADD3 R35, P2, R18, R35, RZ ;  /* 0x0000002312237210 */ /* 0x000fe20007f5e0ff */
[----:B------:R1:W2:Y:S01]  /*0640*/  @P0 LDG.E.EL R5, desc[UR4][R20.64] ;  /* 0x0000000414050981 */ /* 0x0002a2000c2e1900 */
[----:B------:R-:W-:Y:S01]  /*0650*/  SEL R9, R9, RZ, P1 ;  /* 0x000000ff09097207 */ /* 0x000fe20000800000 */
[----:B------:R-:W-:Y:S02]  /*0660*/  IMAD.MOV.U32 R2, RZ, RZ, RZ ;  /* 0x000000ffff027224 */ /* 0x000fe400078e00ff */
[----:B------:R-:W-:Y:S01]  /*0670*/  IMAD.WIDE R6, R19, 0x4, R22 ;  /* 0x0000000413067825 */ /* 0x000fe200078e0216 */
[----:B------:R-:W-:Y:S02]  /*0680*/  SEL R22, R8, RZ, P1 ;  /* 0x000000ff08167207 */ /* 0x000fe40000800000 */
[----:B------:R-:W-:Y:S02]  /*0690*/  SHF.R.U32.HI R8, RZ, 0x1a, R9 ;  /* 0x0000001aff087819 */ /* 0x000fe40000011609 */
[----:B------:R3:W4:Y:S01]  /*06a0*/  @P0 LDG.E.EL R2, desc[UR4][R6.64] ;  /* 0x0000000406020981 */ /* 0x000722000c2e1900 */
[----:B-1----:R-:W-:Y:S01]  /*06b0*/  IMAD.X R20, RZ, RZ, R17, P2 ;  /* 0x000000ffff147224 */ /* 0x002fe200010e0611 */
[----:B------:R-:W-:-:S02]  /*06c0*/  LEA R18, P2, R22, UR6, 0x2 ;  /* 0x0000000616127c11 */ /* 0x000fc4000f8410ff */
[----:B------:R-:W-:Y:S02]  /*06d0*/  LOP3.LUT R17, R8, 0x20, RZ, 0xc0, !PT ;  /* 0x0000002008117812 */ /* 0x000fe400078ec0ff */
[C---:B------:R-:W-:Y:S01]  /*06e0*/  SHF.L.U64.HI R21, R35.reuse, 0x5, R20 ;  /* 0x0000000523157819 */ /* 0x040fe20000010214 */
[----:B------:R-:W-:Y:S01]  /*06f0*/  IMAD.SHL.U32 R20, R35, 0x20, RZ ;  /* 0x0000002023147824 */ /* 0x000fe200078e00ff */
[----:B------:R-:W-:Y:S01]  /*0700*/  LEA.HI.X R22, R22, UR7, R9, 0x2, P2 ;  /* 0x0000000716167c11 */ /* 0x000fe200090f1409 */
[----:B------:R-:W-:-:S03]  /*0710*/  IMAD.HI R35, R28, 0x2aaaaaab, RZ ;  /* 0x2aaaaaab1c237827 */ /* 0x000fc600078e02ff */
[----:B------:R-:W-:Y:S01]  /*0720*/  IADD3 R8, P2, P3, R20, R18, R17 ;  /* 0x0000001214087210 */ /* 0x000fe20007b5e011 */
[----:B---3--:R-:W-:Y:S01]  /*0730*/  VIADD R7, R29, 0xffffff00 ;  /* 0xffffff001d077836 */ /* 0x008fe20000000000 */
[----:B------:R-:W-:Y:S02]  /*0740*/  SEL R17, R11, RZ, P1 ;  /* 0x000000ff0b117207 */ /* 0x000fe40000800000 */
[----:B------:R-:W-:Y:S02]  /*0750*/  SEL R18, R10, RZ, P1 ;  /* 0x000000ff0a127207 */ /* 0x000fe40000800000 */
[----:B------:R-:W-:Y:S02]  /*0760*/  SHF.R.U32.HI R11, RZ, 0x1a, R17 ;  /* 0x0000001aff0b7819 */ /* 0x000fe40000011611 */
[----:B------:R-:W-:Y:S02]  /*0770*/  SHF.R.U32.HI R6, RZ, 0x1f, R35 ;  /* 0x0000001fff067819 */ /* 0x000fe40000011623 */
[----:B------:R-:W-:Y:S01]  /*0780*/  IADD3.X R9, R21, R22, RZ, P2, P3 ;  /* 0x0000001615097210 */ /* 0x000fe200017e64ff */
[----:B------:R-:W-:Y:S01]  /*0790*/  IMAD.SHL.U32 R22, R7, 0x40, RZ ;  /* 0x0000004007167824 */ /* 0x000fe200078e00ff */
[----:B------:R-:W-:-:S02]  /*07a0*/  LOP3.LUT R11, R11, 0x20, RZ, 0xc0, !PT ;  /* 0x000000200b0b7812 */ /* 0x000fc400078ec0ff */
[----:B------:R-:W-:Y:S01]  /*07b0*/  LEA R10, P2, R18, UR6, 0x2 ;  /* 0x00000006120a7c11 */ /* 0x000fe2000f8410ff */
[----:B------:R-:W-:Y:S01]  /*07c0*/  IMAD.WIDE R8, R22, 0x4, R8 ;  /* 0x0000000416087825 */ /* 0x000fe200078e0208 */
[----:B------:R-:W-:Y:S02]  /*07d0*/  LEA.HI.SX32 R35, R35, R6, 0x11 ;  /* 0x0000000623237211 */ /* 0x000fe400078f8aff */
[----:B------:R-:W-:Y:S01]  /*07e0*/  IADD3 R10, P4, P5, R20, R10, R11 ;  /* 0x0000000a140a7210 */ /* 0x000fe20007d9e00b */
[----:B------:R-:W-:Y:S01]  /*07f0*/  IMAD.MOV.U32 R6, RZ, RZ, RZ ;  /* 0x000000ffff067224 */ /* 0x000fe200078e00ff */
[----:B------:R-:W-:Y:S01]  /*0800*/  SEL R11, R13, RZ, P0 ;  /* 0x000000ff0d0b7207 */ /* 0x000fe20000000000 */
[----:B------:R-:W-:Y:S01]  /*0810*/  IMAD.SHL.U32 R23, R35, 0x8000, RZ ;  /* 0x0000800023177824 */ /* 0x000fe200078e00ff */
[----:B------:R-:W-:Y:S02]  /*0820*/  SEL R24, R12, RZ, P0 ;  /* 0x000000ff0c187207 */ /* 0x000fe40000000000 */
[----:B------:R-:W-:Y:S01]  /*0830*/  SHF.R.U32.HI R13, RZ, 0x1a, R11 ;  /* 0x0000001aff0d7819 */ /* 0x000fe2000001160b */
[----:B------:R-:W-:Y:S01]  /*0840*/  IMAD.WIDE R8, R23, 0x4, R8 ;  /* 0x0000000417087825 */ /* 0x000fe200078e0208 */
[----:B------:R-:W-:-:S02]  /*0850*/  LEA.HI.X R18, R18, UR7, R17, 0x2, P2 ;  /* 0x0000000712127c11 */ /* 0x000fc400090f1411 */
[C---:B------:R-:W-:Y:S02]  /*0860*/  LEA R12, P2, R24.reuse, UR6, 0x2 ;  /* 0x00000006180c7c11 */ /* 0x040fe4000f8410ff */
[----:B------:R-:W-:Y:S01]  /*0870*/  LOP3.LUT R13, R13, 0x20, RZ, 0xc0, !PT ;  /* 0x000000200d0d7812 */ /* 0x000fe200078ec0ff */
[----:B------:R1:W3:Y:S01]  /*0880*/  @P1 LDG.E.EL R6, desc[UR4][R8.64] ;  /* 0x0000000408061981 */ /* 0x0002e2000c2e1900 */
[----:B------:R-:W-:Y:S01]  /*0890*/  SEL R15, R15, RZ, P0 ;  /* 0x000000ff0f0f7207 */ /* 0x000fe20000000000 */
[----:B------:R-:W-:Y:S01]  /*08a0*/  IMAD.MOV.U32 R17, RZ, RZ, RZ ;  /* 0x000000ffff117224 */ /* 0x000fe200078e00ff */
[----:B-1----:R-:W-:Y:S02]  /*08b0*/  LEA.HI.X R8, R24, UR7, R11, 0x2, P2 ;  /* 0x0000000718087c11 */ /* 0x002fe400090f140b */
[----:B------:R-:W-:Y:S02]  /*08c0*/  IADD3 R12, P2, P3, R30, R12, R13 ;  /* 0x0000000c1e0c7210 */ /* 0x000fe40007b5e00d */
[----:B------:R-:W-:-:S02]  /*08d0*/  IADD3.X R11, R21, R18, RZ, P4, P5 ;  /* 0x00000012150b7210 */ /* 0x000fc400027ea4ff */
[----:B------:R-:W-:Y:S01]  /*08e0*/  IADD3.X R13, R31, R8, RZ, P2, P3 ;  /* 0x000000081f0d7210 */ /* 0x000fe200017e64ff */
[----:B------:R-:W-:Y:S01]  /*08f0*/  IMAD.WIDE R8, R22, 0x4, R10 ;  /* 0x0000000416087825 */ /* 0x000fe200078e020a */
[----:B------:R-:W-:-:S03]  /*0900*/  SEL R14, R14, RZ, P0 ;  /* 0x000000ff0e0e7207 */ /* 0x000fc60000000000 */
[----:B------:R-:W-:Y:S01]  /*0910*/  IMAD.WIDE R12, R25, 0x4, R12 ;  /* 0x00000004190c7825 */ /* 0x000fe200078e020c */
[----:B------:R-:W-:-:S03]  /*0920*/  SHF.R.U32.HI R11, RZ, 0x1a, R15 ;  /* 0x0000001aff0b7819 */ /* 0x000fc6000001160f */
[----:B------:R-:W-:Y:S01]  /*0930*/  IMAD.MOV.U32 R18, RZ, RZ, RZ ;  /* 0x000000ffff127224 */ /* 0x000fe200078e00ff */
[----:B------:R-:W-:Y:S01]  /*0940*/  LEA R10, P2, R14, UR6, 0x2 ;  /* 0x000000060e0a7c11 */ /* 0x000fe2000f8410ff */
[----:B------:R-:W-:Y:S01]  /*0950*/  IMAD.WIDE R12, R19, 0x4, R12 ;  /* 0x00000004130c7825 */ /* 0x000fe200078e020c */
[----:B------:R-:W-:-:S03]  /*0960*/  LOP3.LUT R11, R11, 0x20, RZ, 0xc0, !PT ;  /* 0x000000200b0b7812 */ /* 0x000fc600078ec0ff */
[----:B------:R-:W-:Y:S01]  /*0970*/  IMAD.WIDE R8, R23, 0x4, R8 ;  /* 0x0000000417087825 */ /* 0x000fe200078e0208 */
[----:B------:R1:W5:Y:S01]  /*0980*/  @P0 LDG.E.EL R18, desc[UR4][R12.64] ;  /* 0x000000040c120981 */ /* 0x000362000c2e1900 */
[----:B------:R-:W-:-:S03]  /*0990*/  LEA.HI.X R14, R14, UR7, R15, 0x2, P2 ;  /* 0x000000070e0e7c11 */ /* 0x000fc600090f140f */
[----:B------:R1:W2:Y:S02]  /*09a0*/  @P1 LDG.E.EL R17, desc[UR4][R8.64] ;  /* 0x0000000408111981 */ /* 0x0002a4000c2e1900 */
[----:B-1----:R-:W-:Y:S02]  /*09b0*/  IADD3 R12, P2, P3, R30, R10, R11 ;  /* 0x0000000a1e0c7210 */ /* 0x002fe40007b5e00b */
[----:B------:R-:W-:Y:S02]  /*09c0*/  CS2R R10, SRZ ;  /* 0x00000000000a7805 */ /* 0x000fe4000001ff00 */
[----:B0-----:R-:W-:-:S06]  /*09d0*/  CS2R R8, SRZ ;  /* 0x0000000000087805 */ /* 0x001fcc000001ff00 */
[----:B------:R0:W2:Y:S01]  /*09e0*/  @P1 LDG.E.EL.128 R8, desc[UR4][R36.64] ;  /* 0x0000000424081981 */ /* 0x0000a2000c2e1d00 */
[----:B------:R-:W-:-:S03]  /*09f0*/  IADD3.X R13, R31, R14, RZ, P2, P3 ;  /* 0x0000000e1f0d7210 */ /* 0x000fc600017e64ff */
[----:B------:R-:W-:Y:S01]  /*0a00*/  IMAD.WIDE R12, R25, 0x4, R12 ;  /* 0x00000004190c7825 */ /* 0x000fe200078e020c */
[----:B0-----:R-:W0:Y:S03]  /*0a10*/  LDC.64 R36, c[0x0][0x238] ;  /* 0x00008e00ff247b82 */ /* 0x001e260000000a00 */
[----:B------:R-:W-:-:S04]  /*0a20*/  IMAD.WIDE R12, R19, 0x4, R12 ;  /* 0x00000004130c7825 */ /* 0x000fc800078e020c */
[----:B------:R-:W-:-:S06]  /*0a30*/  IMAD.MOV.U32 R19, RZ, RZ, RZ ;  /* 0x000000ffff137224 */ /* 0x000fcc00078e00ff */
[----:B------:R1:W3:Y:S01]  /*0a40*/  @P0 LDG.E.EL R19, desc[UR4][R12.64] ;  /* 0x000000040c130981 */ /* 0x0002e2000c2e1900 */
[----:B--2---:R-:W-:Y:S02]  /*0a50*/  SEL R24, R9, RZ, P1 ;  /* 0x000000ff09187207 */ /* 0x004fe40000800000 */
[----:B------:R-:W-:Y:S02]  /*0a60*/  SEL R15, R8, RZ, P1 ;  /* 0x000000ff080f7207 */ /* 0x000fe40000800000 */
[----:B------:R-:W-:Y:S02]  /*0a70*/  SEL R14, R11, RZ, P1 ;  /* 0x000000ff0b0e7207 */ /* 0x000fe40000800000 */
[----:B------:R-:W-:Y:S02]  /*0a80*/  SHF.R.U32.HI R11, RZ, 0x1a, R24 ;  /* 0x0000001aff0b7819 */ /* 0x000fe40000011618 */
[----:B------:R-:W-:Y:S02]  /*0a90*/  LEA R8, P2, R15, UR6, 0x2 ;  /* 0x000000060f087c11 */ /* 0x000fe4000f8410ff */
[----:B------:R-:W-:-:S02]  /*0aa0*/  SEL R9, R10, RZ, P1 ;  /* 0x000000ff0a097207 */ /* 0x000fc40000800000 */
[----:B------:R-:W-:Y:S02]  /*0ab0*/  LOP3.LUT R11, R11, 0x20, RZ, 0xc0, !PT ;  /* 0x000000200b0b7812 */ /* 0x000fe400078ec0ff */
[----:B------:R-:W-:Y:S02]  /*0ac0*/  LEA.HI.X R10, R15, UR7, R24, 0x2, P2 ;  /* 0x000000070f0a7c11 */ /* 0x000fe400090f1418 */
[----:B------:R-:W-:Y:S02]  /*0ad0*/  SHF.R.U32.HI R15, RZ, 0x1a, R14 ;  /* 0x0000001aff0f7819 */ /* 0x000fe4000001160e */
[----:B------:R-:W-:Y:S02]  /*0ae0*/  IADD3 R8, P2, P3, R20, R8, R11 ;  /* 0x0000000814087210 */ /* 0x000fe40007b5e00b */
[----:B------:R-:W-:Y:S02]  /*0af0*/  LEA R11, P4, R9, UR6, 0x2 ;  /* 0x00000006090b7c11 */ /* 0x000fe4000f8810ff */
[----:B------:R-:W-:-:S02]  /*0b00*/  LOP3.LUT R15, R15, 0x20, RZ, 0xc0, !PT ;  /* 0x000000200f0f7812 */ /* 0x000fc400078ec0ff */
[----:B-1----:R-:W-:Y:S02]  /*0b10*/  LEA.HI.X R12, R9, UR7, R14, 0x2, P4 ;  /* 0x00000007090c7c11 */ /* 0x002fe4000a0f140e */
[----:B------:R-:W-:Y:S02]  /*0b20*/  IADD3 R14, P4, P5, R20, R11, R15 ;  /* 0x0000000b140e7210 */ /* 0x000fe40007d9e00f */
[C---:B------:R-:W-:Y:S02]  /*0b30*/  IADD3.X R9, R21.reuse, R10, RZ, P2, P3 ;  /* 0x0000000a15097210 */ /* 0x040fe400017e64ff */
[----:B------:R-:W-:Y:S01]  /*0b40*/  IADD3.X R15, R21, R12, RZ, P4, P5 ;  /* 0x0000000c150f7210 */ /* 0x000fe200027ea4ff */
[----:B------:R-:W-:-:S04]  /*0b50*/  IMAD.WIDE R12, R22, 0x4, R8 ;  /* 0x00000004160c7825 */ /* 0x000fc800078e0208 */
[----:B------:R-:W-:-:S04]  /*0b60*/  IMAD.WIDE R14, R22, 0x4, R14 ;  /* 0x00000004160e7825 */ /* 0x000fc800078e020e */
[----:B------:R-:W-:-:S04]  /*0b70*/  IMAD.WIDE R12, R23, 0x4, R12 ;  /* 0x00000004170c7825 */ /* 0x000fc800078e020c */
[----:B------:R-:W-:-:S04]  /*0b80*/  IMAD.WIDE R14, R23, 0x4, R14 ;  /* 0x00000004170e7825 */ /* 0x000fc800078e020e */
[----:B------:R-:W-:Y:S01]  /*0b90*/  IMAD.MOV.U32 R23, RZ, RZ, RZ ;  /* 0x000000ffff177224 */ /* 0x000fe200078e00ff */
[----:B------:R-:W-:Y:S02]  /*0ba0*/  CS2R R8, SRZ ;  /* 0x0000000000087805 */ /* 0x000fe4000001ff00 */
[----:B------:R-:W-:-:S03]  /*0bb0*/  CS2R R10, SRZ ;  /* 0x00000000000a7805 */ /* 0x000fc6000001ff00 */
[----:B------:R0:W2:Y:S02]  /*0bc0*/  @P1 LDG.E.EL R23, desc[UR4][R14.64] ;  /* 0x000000040e171981 */ /* 0x0000a4000c2e1900 */
[----:B0-----:R-:W-:-:S05]  /*0bd0*/  IMAD.WIDE R14, R33, 0x8, R36 ;  /* 0x00000008210e7825 */ /* 0x001fca00078e0224 */
[----:B------:R-:W2:Y:S01]  /*0be0*/  @P0 LDG.E.EL.128 R8, desc[UR4][R14.64] ;  /* 0x000000040e080981 */ /* 0x000ea2000c2e1d00 */
[----:B------:R-:W-:Y:S01]  /*0bf0*/  IMAD.MOV.U32 R24, RZ, RZ, RZ ;  /* 0x000000ffff187224 */ /* 0x000fe200078e00ff */
[----:B------:R-:W-:-:S05]  /*0c00*/  LOP3.LUT R33, R26, 0xffffff00, RZ, 0xc0, !PT ;  /* 0xffffff001a217812 */ /* 0x000fca00078ec0ff */
[----:B------:R2:W3:Y:S01]  /*0c10*/  @P1 LDG.E.EL R24, desc[UR4][R12.64] ;  /* 0x000000040c181981 */ /* 0x0004e2000c2e1900 */
[----:B------:R-:W-:-:S04]  /*0c20*/  IMAD.IADD R33, R0, 0x1, -R33 ;  /* 0x0000000100217824 */ /* 0x000fc800078e0a21 */
[--C-:B------:R-:W-:Y:S02]  /*0c30*/  IMAD R26, R35, 0x20000, R33.reuse ;  /* 0x00020000231a7824 */ /* 0x100fe400078e0221 */
[----:B------:R-:W-:Y:S01]  /*0c40*/  IMAD R33, R3, 0x20000, R33 ;  /* 0x0002000003217824 */ /* 0x000fe200078e0221 */
[----:B------:R-:W-:-:S03]  /*0c50*/  ISETP.GE.AND P2, PT, R27, 0x100, PT ;  /* 0x000001001b00780c */ /* 0x000fc60003f46270 */
[----:B------:R-:W-:Y:S02]  /*0c60*/  IMAD R27, R32, 0x100, R33 ;  /* 0x00000100201b7824 */ /* 0x000fe400078e0221 */
[----:B------:R-:W-:Y:S02]  /*0c70*/  IMAD.MOV.U32 R32, RZ, RZ, RZ ;  /* 0x000000ffff207224 */ /* 0x000fe400078e00ff */
[----:B------:R-:W-:-:S04]  /*0c80*/  IMAD R28, R35, -0x30000, R28 ;  /* 0xfffd0000231c7824 */ /* 0x000fc800078e021c */
[----:B------:R-:W-:Y:S02]  /*0c90*/  IMAD R28, R35, 0x10000, R28 ;  /* 0x00010000231c7824 */ /* 0x000fe400078e021c */
[----:B------:R-:W-:Y:S01]  /*0ca0*/  IMAD.WIDE R34, R34, 0x8, R36 ;  /* 0x0000000822227825 */ /* 0x000fe200078e0224 */
[----:B--2---:R-:W-:Y:S02]  /*0cb0*/  SEL R13, R9, RZ, P0 ;  /* 0x000000ff090d7207 */ /* 0x004fe40000000000 */
[----:B------:R-:W-:Y:S02]  /*0cc0*/  SEL R12, R8, RZ, P0 ;  /* 0x000000ff080c7207 */ /* 0x000fe40000000000 */
[----:B------:R-:W-:Y:S02]  /*0cd0*/  SHF.R.U32.HI R9, RZ, 0x1a, R13 ;  /* 0x0000001aff097819 */ /* 0x000fe4000001160d */
[----:B------:R-:W-:Y:S02]  /*0ce0*/  LEA R8, P3, R12, UR6, 0x2 ;  /* 0x000000060c087c11 */ /* 0x000fe4000f8610ff */
[----:B------:R-:W-:-:S02]  /*0cf0*/  LOP3.LUT R9, R9, 0x20, RZ, 0xc0, !PT ;  /* 0x0000002009097812 */ /* 0x000fc400078ec0ff */
[----:B------:R-:W-:Y:S01]  /*0d00*/  LEA.HI.X R12, R12, UR7, R13, 0x2, P3 ;  /* 0x000000070c0c7c11 */ /* 0x000fe200098f140d */
[----:B------:R-:W-:Y:S01]  /*0d10*/  IMAD.HI R13, R0, 0x2aaaaaab, RZ ;  /* 0x2aaaaaab000d7827 */ /* 0x000fe200078e02ff */
[----:B------:R-:W-:-:S04]  /*0d20*/  IADD3 R8, P3, P4, R30, R8, R9 ;  /* 0x000000081e087210 */ /* 0x000fc80007c7e009 */
[----:B------:R-:W-:Y:S02]  /*0d30*/  IADD3.X R9, R31, R12, RZ, P3, P4 ;  /* 0x0000000c1f097210 */ /* 0x000fe40001fe84ff */
[----:B------:R-:W-:Y:S02]  /*0d40*/  SHF.R.U32.HI R12, RZ, 0x1f, R13 ;  /* 0x0000001fff0c7819 */ /* 0x000fe4000001160d */
[----:B------:R-:W-:Y:S02]  /*0d50*/  SEL R33, R11, RZ, P0 ;  /* 0x000000ff0b217207 */ /* 0x000fe40000000000 */
[----:B------:R-:W-:Y:S02]  /*0d60*/  LEA.HI.SX32 R12, R13, R12, 0x11 ;  /* 0x0000000c0d0c7211 */ /* 0x000fe400078f8aff */
[----:B------:R-:W-:Y:S02]  /*0d70*/  SEL R13, R10, RZ, P0 ;  /* 0x000000ff0a0d7207 */ /* 0x000fe40000000000 */
[----:B------:R-:W-:-:S02]  /*0d80*/  SHF.R.U32.HI R11, RZ, 0x1a, R33 ;  /* 0x0000001aff0b7819 */ /* 0x000fc40000011621 */
[----:B------:R-:W-:Y:S02]  /*0d90*/  LEA R10, P3, R13, UR6, 0x2 ;  /* 0x000000060d0a7c11 */ /* 0x000fe4000f8610ff */
[----:B------:R-:W-:Y:S02]  /*0da0*/  LOP3.LUT R11, R11, 0x20, RZ, 0xc0, !PT ;  /* 0x000000200b0b7812 */ /* 0x000fe400078ec0ff */
[----:B------:R-:W-:Y:S02]  /*0db0*/  LEA.HI.X R13, R13, UR7, R33, 0x2, P3 ;  /* 0x000000070d0d7c11 */ /* 0x000fe400098f1421 */
[----:B------:R-:W-:Y:S01]  /*0dc0*/  IADD3 R10, P3, P4, R30, R10, R11 ;  /* 0x0000000a1e0a7210 */ /* 0x000fe20007c7e00b */
[----:B------:R-:W-:-:S03]  /*0dd0*/  IMAD.WIDE R8, R25, 0x4, R8 ;  /* 0x0000000419087825 */ /* 0x000fc600078e0208 */
[----:B------:R-:W-:Y:S01]  /*0de0*/  IADD3.X R11, R31, R13, RZ, P3, P4 ;  /* 0x0000000d1f0b7210 */ /* 0x000fe20001fe84ff */
[----:B------:R-:W-:-:S04]  /*0df0*/  IMAD.SHL.U32 R12, R12, 0x8000, RZ ;  /* 0x000080000c0c7824 */ /* 0x000fc800078e00ff */
[----:B------:R-:W-:-:S04]  /*0e00*/  IMAD.WIDE R8, R12, 0x4, R8 ;  /* 0x000000040c087825 */ /* 0x000fc800078e0208 */
[----:B------:R-:W-:Y:S01]  /*0e10*/  IMAD.WIDE R10, R25, 0x4, R10 ;  /* 0x00000004190a7825 */ /* 0x000fe200078e020a */
[----:B------:R0:W2:Y:S03]  /*0e20*/  @P0 LDG.E.EL R32, desc[UR4][R8.64] ;  /* 0x0000000408200981 */ /* 0x0000a6000c2e1900 */
[----:B------:R-:W-:Y:S02]  /*0e30*/  IMAD.MOV.U32 R33, RZ, RZ, RZ ;  /* 0x000000ffff217224 */ /* 0x000fe400078e00ff */
[----:B0-----:R-:W-:Y:S01]  /*0e40*/  IMAD.WIDE R8, R12, 0x4, R10 ;  /* 0x000000040c087825 */ /* 0x001fe200078e020a */
[----:B------:R-:W-:-:S04]  /*0e50*/  CS2R R10, SRZ ;  /* 0x00000000000a7805 */ /* 0x000fc8000001ff00 */
[----:B------:R0:W2:Y:S02]  /*0e60*/  @P0 LDG.E.EL R33, desc[UR4][R8.64] ;  /* 0x0000000408210981 */ /* 0x0000a4000c2e1900 */
[----:B0-----:R-:W-:-:S06]  /*0e70*/  CS2R R8, SRZ ;  /* 0x0000000000087805 */ /* 0x001fcc000001ff00 */
[----:B------:R-:W2:Y:S01]  /*0e80*/  @P0 LDG.E.EL.128 R8, desc[UR4][R34.64] ;  /* 0x0000000422080981 */ /* 0x000ea2000c2e1d00 */
[----:B------:R-:W-:Y:S02]  /*0e90*/  ISETP.GE.AND P3, PT, R29, 0x100, PT ;  /* 0x000001001d00780c */ /* 0x000fe40003f66270 */
[----:B--2---:R-:W-:Y:S02]  /*0ea0*/  SEL R36, R8, RZ, P0 ;  /* 0x000000ff08247207 */ /* 0x004fe40000000000 */
[----:B------:R-:W-:Y:S02]  /*0eb0*/  SEL R13, R9, RZ, P0 ;  /* 0x000000ff090d7207 */ /* 0x000fe40000000000 */
[----:B------:R-:W-:-:S04]  /*0ec0*/  LEA R29, P4, R36, UR6, 0x2 ;  /* 0x00000006241d7c11 */ /* 0x000fc8000f8810ff */
[--C-:B------:R-:W-:Y:S02]  /*0ed0*/  LEA.HI.X R36, R36, UR7, R13.reuse, 0x2, P4 ;  /* 0x0000000724247c11 */ /* 0x100fe4000a0f140d */
[----:B------:R-:W-:Y:S02]  /*0ee0*/  SHF.R.U32.HI R13, RZ, 0x1a, R13 ;  /* 0x0000001aff0d7819 */ /* 0x000fe4000001160d */
[----:B------:R-:W-:Y:S02]  /*0ef0*/  SEL R10, R10, RZ, P0 ;  /* 0x000000ff0a0a7207 */ /* 0x000fe40000000000 */
[----:B------:R-:W-:Y:S02]  /*0f00*/  LOP3.LUT R9, R13, 0x20, RZ, 0xc0, !PT ;  /* 0x000000200d097812 */ /* 0x000fe400078ec0ff */
[----:B------:R-:W-:Y:S02]  /*0f10*/  SEL R13, R11, RZ, P0 ;  /* 0x000000ff0b0d7207 */ /* 0x000fe40000000000 */
[----:B------:R-:W-:-:S02]  /*0f20*/  LEA R11, P6, R10, UR6, 0x2 ;  /* 0x000000060a0b7c11 */ /* 0x000fc4000f8c10ff */
[----:B------:R-:W-:Y:S02]  /*0f30*/  IADD3 R8, P4, P5, R30, R29, R9 ;  /* 0x0000001d1e087210 */ /* 0x000fe40007d9e009 */
[--C-:B------:R-:W-:Y:S02]  /*0f40*/  LEA.HI.X R10, R10, UR7, R13.reuse, 0x2, P6 ;  /* 0x000000070a0a7c11 */ /* 0x100fe4000b0f140d */
[----:B------:R-:W-:Y:S02]  /*0f50*/  SHF.R.U32.HI R13, RZ, 0x1a, R13 ;  /* 0x0000001aff0d7819 */ /* 0x000fe4000001160d */
[----:B------:R-:W-:Y:S02]  /*0f60*/  IADD3.X R9, R31, R36, RZ, P4, P5 ;  /* 0x000000241f097210 */ /* 0x000fe400027ea4ff */
[----:B------:R-:W-:Y:S01]  /*0f70*/  LOP3.LUT R13, R13, 0x20, RZ, 0xc0, !PT ;  /* 0x000000200d0d7812 */ /* 0x000fe200078ec0ff */
[----:B------:R-:W-:-:S03]  /*0f80*/  IMAD.WIDE R8, R25, 0x4, R8 ;  /* 0x0000000419087825 */ /* 0x000fc600078e0208 */
[----:B------:R-:W-:-:S04]  /*0f90*/  IADD3 R30, P4, P5, R30, R11, R13 ;  /* 0x0000000b1e1e7210 */ /* 0x000fc80007d9e00d */
[----:B------:R-:W-:Y:S01]  /*0fa0*/  IADD3.X R31, R31, R10, RZ, P4, P5 ;  /* 0x0000000a1f1f7210 */ /* 0x000fe200027ea4ff */
[----:B------:R-:W-:Y:S01]  /*0fb0*/  IMAD.WIDE R36, R12, 0x4, R8 ;  /* 0x000000040c247825 */ /* 0x000fe200078e0208 */
[----:B------:R-:W-:Y:S02]  /*0fc0*/  CS2R R8, SRZ ;  /* 0x0000000000087805 */ /* 0x000fe4000001ff00 */
[----:B------:R-:W-:-:S06]  /*0fd0*/  CS2R R10, SRZ ;  /* 0x00000000000a7805 */ /* 0x000fcc000001ff00 */
[----:B------:R0:W2:Y:S01]  /*0fe0*/  @P1 LDG.E.EL.128 R8, desc[UR4][R14.64] ;  /* 0x000000040e081981 */ /* 0x0000a2000c2e1d00 */
[----:B------:R-:W-:-:S06]  /*0ff0*/  IMAD.MOV.U32 R29, RZ, RZ, RZ ;  /* 0x000000ffff1d7224 */ /* 0x000fcc00078e00ff */
[----:B------:R1:W3:Y:S01]  /*1000*/  @P0 LDG.E.EL R29, desc[UR4][R36.64] ;  /* 0x00000004241d0981 */ /* 0x0002e2000c2e1900 */
[----:B0-----:R-:W-:-:S04]  /*1010*/  VIADD R14, R0, 0x200 ;  /* 0x00000200000e7836 */ /* 0x001fc80000000000 */
[----:B-1----:R-:W-:Y:S01]  /*1020*/  IMAD.HI R36, R14, 0x2aaaaaab, RZ ;  /* 0x2aaaaaab0e247827 */ /* 0x002fe200078e02ff */
[----:B--2---:R-:W-:Y:S02]  /*1030*/  SEL R8, R8, RZ, P1 ;  /* 0x000000ff08087207 */ /* 0x004fe40000800000 */
[----:B------:R-:W-:Y:S02]  /*1040*/  SEL R15, R9, RZ, P1 ;  /* 0x000000ff090f7207 */ /* 0x000fe40000800000 */
[----:B------:R-:W-:-:S04]  /*1050*/  LEA R13, P4, R8, UR6, 0x2 ;  /* 0x00000006080d7c11 */ /* 0x000fc8000f8810ff */
[--C-:B------:R-:W-:Y:S02]  /*1060*/  LEA.HI.X R9, R8, UR7, R15.reuse, 0x2, P4 ;  /* 0x0000000708097c11 */ /* 0x100fe4000a0f140f */
[----:B------:R-:W-:-:S04]  /*1070*/  SHF.R.U32.HI R8, RZ, 0x1a, R15 ;  /* 0x0000001aff087819 */ /* 0x000fc8000001160f */
[----:B------:R-:W-:-:S04]  /*1080*/  LOP3.LUT R8, R8, 0x20, RZ, 0xc0, !PT ;  /* 0x0000002008087812 */ /* 0x000fc800078ec0ff */
[----:B------:R-:W-:Y:S02]  /*1090*/  IADD3 R8, P4, P5, R20, R13, R8 ;  /* 0x0000000d14087210 */ /* 0x000fe40007d9e008 */
[----:B------:R-:W-:-:S04]  /*10a0*/  SHF.R.U32.HI R13, RZ, 0x1f, R36 ;  /* 0x0000001fff0d7819 */ /* 0x000fc80000011624 */
[----:B------:R-:W-:Y:S01]  /*10b0*/  LEA.HI.SX32 R13, R36, R13, 0x11 ;  /* 0x0000000d240d7211 */ /* 0x000fe200078f8aff */
[----:B------:R-:W-:Y:S01]  /*10c0*/  IMAD.WIDE R36, R25, 0x4, R30 ;  /* 0x0000000419247825 */ /* 0x000fe200078e021e */
[----:B------:R-:W-:-:S03]  /*10d0*/  CS2R R14, SRZ ;  /* 0x00000000000e7805 */ /* 0x000fc6000001ff00 */
[----:B------:R-:W-:Y:S02]  /*10e0*/  IMAD.SHL.U32 R31, R13, 0x8000, RZ ;  /* 0x000080000d1f7824 */ /* 0x000fe400078e00ff */
[----:B------:R-:W-:Y:S01]  /*10f0*/  IMAD.WIDE R36, R12, 0x4, R36 ;  /* 0x000000040c247825 */ /* 0x000fe200078e0224 */
[----:B------:R-:W-:-:S06]  /*1100*/  CS2R R12, SRZ ;  /* 0x00000000000c7805 */ /* 0x000fcc000001ff00 */
[----:B------:R0:W2:Y:S01]  /*1110*/  @P1 LDG.E.EL.128 R12, desc[UR4][R34.64] ;  /* 0x00000004220c1981 */ /* 0x0000a2000c2e1d00 */
[----:B------:R-:W-:-:S03]  /*1120*/  IADD3.X R9, R21, R9, RZ, P4, P5 ;  /* 0x0000000915097210 */ /* 0x000fc600027ea4ff */
[----:B------:R-:W-:Y:S01]  /*1130*/  IMAD.WIDE R8, R22, 0x4, R8 ;  /* 0x0000000416087825 */ /* 0x000fe200078e0208 */
[----:B------:R-:W-:-:S03]  /*1140*/  SEL R10, R10, RZ, P1 ;  /* 0x000000ff0a0a7207 */ /* 0x000fc60000800000 */
[----:B------:R-:W-:Y:S02]  /*1150*/  IMAD.MOV.U32 R25, RZ, RZ, RZ ;  /* 0x000000ffff197224 */ /* 0x000fe400078e00ff */
[----:B------:R-:W-:Y:S01]  /*1160*/  IMAD.WIDE R8, R31, 0x4, R8 ;  /* 0x000000041f087825 */ /* 0x000fe200078e0208 */
[----:B0-----:R-:W-:-:S04]  /*1170*/  SEL R35, R11, RZ, P1 ;  /* 0x000000ff0b237207 */ /* 0x001fc80000800000 */
[----:B------:R0:W3:Y:S01]  /*1180*/  @P1 LDG.E.EL R25, desc[UR4][R8.64] ;  /* 0x0000000408191981 */ /* 0x0000e2000c2e1900 */
[----:B------:R-:W-:-:S06]  /*1190*/  IMAD.MOV.U32 R30, RZ, RZ, RZ ;  /* 0x000000ffff1e7224 */ /* 0x000fcc00078e00ff */
[----:B------:R1:W3:Y:S01]  /*11a0*/  @P0 LDG.E.EL R30, desc[UR4][R36.64] ;  /* 0x00000004241e0981 */ /* 0x0002e2000c2e1900 */
[----:B0-----:R-:W-:-:S04]  /*11b0*/  LEA R9, P4, R10, UR6, 0x2 ;  /* 0x000000060a097c11 */ /* 0x001fc8000f8810ff */
[--C-:B------:R-:W-:Y:S02]  /*11c0*/  LEA.HI.X R11, R10, UR7, R35.reuse, 0x2, P4 ;  /* 0x000000070a0b7c11 */ /* 0x100fe4000a0f1423 */
[----:B------:R-:W-:-:S04]  /*11d0*/  SHF.R.U32.HI R10, RZ, 0x1a, R35 ;  /* 0x0000001aff0a7819 */ /* 0x000fc80000011623 */
[----:B------:R-:W-:-:S04]  /*11e0*/  LOP3.LUT R10, R10, 0x20, RZ, 0xc0, !PT ;  /* 0x000000200a0a7812 */ /* 0x000fc800078ec0ff */
[----:B------:R-:W-:-:S04]  /*11f0*/  IADD3 R10, P4, P5, R20, R9, R10 ;  /* 0x00000009140a7210 */ /* 0x000fc80007d9e00a */
[----:B------:R-:W-:-:S03]  /*1200*/  IADD3.X R11, R21, R11, RZ, P4, P5 ;  /* 0x0000000b150b7210 */ /* 0x000fc600027ea4ff */
[----:B------:R-:W-:-:S04]  /*1210*/  IMAD.WIDE R10, R22, 0x4, R10 ;  /* 0x00000004160a7825 */ /* 0x000fc800078e020a */
[----:B------:R-:W-:Y:S01]  /*1220*/  IMAD.WIDE R10, R31, 0x4, R10 ;  /* 0x000000041f0a7825 */ /* 0x000fe200078e020a */
[----:B------:R-:W-:Y:S02]  /*1230*/  LEA.HI R16, R16, R16, RZ, 0x4 ;  /* 0x0000001010107211 */ /* 0x000fe400078f20ff */
[----:B--2---:R-:W-:Y:S02]  /*1240*/  SEL R8, R13, RZ, P1 ;  /* 0x000000ff0d087207 */ /* 0x004fe40000800000 */
[----:B-1----:R-:W-:Y:S02]  /*1250*/  SEL R37, R12, RZ, P1 ;  /* 0x000000ff0c257207 */ /* 0x002fe40000800000 */
[----:B------:R-:W-:Y:S02]  /*1260*/  SHF.R.U32.HI R9, RZ, 0x1a, R8 ;  /* 0x0000001aff097819 */ /* 0x000fe40000011608 */
[----:B------:R-:W-:Y:S02]  /*1270*/  LEA R13, P6, R37, UR6, 0x2 ;  /* 0x00000006250d7c11 */ /* 0x000fe4000f8c10ff */
[----:B------:R-:W-:-:S02]  /*1280*/  LOP3.LUT R9, R9, 0x20, RZ, 0xc0, !PT ;  /* 0x0000002009097812 */ /* 0x000fc400078ec0ff */
[----:B------:R-:W-:Y:S02]  /*1290*/  SEL R15, R15, RZ, P1 ;  /* 0x000000ff0f0f7207 */ /* 0x000fe40000800000 */
[----:B------:R-:W-:Y:S02]  /*12a0*/  SEL R12, R14, RZ, P1 ;  /* 0x000000ff0e0c7207 */ /* 0x000fe40000800000 */
[----:B------:R-:W-:Y:S02]  /*12b0*/  LEA.HI.X R14, R37, UR7, R8, 0x2, P6 ;  /* 0x00000007250e7c11 */ /* 0x000fe4000b0f1408 */
[----:B------:R-:W-:Y:S01]  /*12c0*/  IADD3 R8, P5, P6, R20, R13, R9 ;  /* 0x0000000d14087210 */ /* 0x000fe20007ebe009 */
[----:B------:R-:W0:Y:S01]  /*12d0*/  LDC.64 R36, c[0x0][0x240] ;  /* 0x00009000ff247b82 */ /* 0x000e220000000a00 */
[----:B------:R-:W-:Y:S02]  /*12e0*/  SHF.R.U32.HI R13, RZ, 0x1a, R15 ;  /* 0x0000001aff0d7819 */ /* 0x000fe4000001160f */
[----:B------:R-:W-:-:S02]  /*12f0*/  LEA R34, P4, R12, UR6, 0x2 ;  /* 0x000000060c227c11 */ /* 0x000fc4000f8810ff */
[----:B------:R-:W-:Y:S02]  /*1300*/  LOP3.LUT R13, R13, 0x20, RZ, 0xc0, !PT ;  /* 0x000000200d0d7812 */ /* 0x000fe400078ec0ff */
[----:B------:R-:W-:Y:S02]  /*1310*/  IADD3.X R9, R21, R14, RZ, P5, P6 ;  /* 0x0000000e15097210 */ /* 0x000fe40002fec4ff */
[----:B------:R-:W-:Y:S02]  /*1320*/  IADD3 R20, P5, P6, R20, R34, R13 ;  /* 0x0000002214147210 */ /* 0x000fe40007ebe00d */
[----:B------:R-:W-:-:S04]  /*1330*/  LEA.HI.X R12, R12, UR7, R15, 0x2, P4 ;  /* 0x000000070c0c7c11 */ /* 0x000fc8000a0f140f */
[----:B------:R-:W-:Y:S01]  /*1340*/  IADD3.X R21, R21, R12, RZ, P5, P6 ;  /* 0x0000000c15157210 */ /* 0x000fe20002fec4ff */
[----:B------:R-:W-:Y:S01]  /*1350*/  IMAD.WIDE R8, R22, 0x4, R8 ;  /* 0x0000000416087825 */ /* 0x000fe200078e0208 */
[----:B------:R-:W-:-:S03]  /*1360*/  SHF.R.S32.HI R13, RZ, 0x1f, R0 ;  /* 0x0000001fff0d7819 */ /* 0x000fc60000011400 */
[----:B------:R-:W-:Y:S01]  /*1370*/  IMAD.WIDE R20, R22, 0x4, R20 ;  /* 0x0000000416147825 */ /* 0x000fe200078e0214 */
[----:B------:R-:W-:Y:S02]  /*1380*/  LEA.HI R14, R13, R0, RZ, 0x4 ;  /* 0x000000000d0e7211 */ /* 0x000fe400078f20ff */
[----:B------:R-:W-:Y:S01]  /*1390*/  CS2R R34, SRZ ;  /* 0x0000000000227805 */ /* 0x000fe2000001ff00 */
[----:B------:R-:W-:Y:S01]  /*13a0*/  IMAD.WIDE R12, R31, 0x4, R8 ;  /* 0x000000041f0c7825 */ /* 0x000fe200078e0208 */
[----:B------:R-:W-:-:S03]  /*13b0*/  LOP3.LUT R15, R14, 0xfffffff0, RZ, 0xc0, !PT ;  /* 0xfffffff00e0f7812 */ /* 0x000fc600078ec0ff */
[----:B------:R-:W-:Y:S01]  /*13c0*/  IMAD.WIDE R8, R31, 0x4, R20 ;  /* 0x000000041f087825 */ /* 0x000fe200078e0214 */
[----:B------:R1:W2:Y:S03]  /*13d0*/  @P1 LDG.E.EL R34, desc[UR4][R10.64] ;  /* 0x000000040a221981 */ /* 0x0002a6000c2e1900 */
[----:B------:R-:W-:Y:S02]  /*13e0*/  IMAD.MOV.U32 R20, RZ, RZ, RZ ;  /* 0x000000ffff147224 */ /* 0x000fe400078e00ff */
[----:B------:R-:W-:-:S04]  /*13f0*/  IMAD.IADD R15, R0, 0x1, -R15 ;  /* 0x00000001000f7824 */ /* 0x000fc800078e0a0f */
[----:B------:R0:W2:Y:S01]  /*1400*/  @P1 LDG.E.EL R20, desc[UR4][R8.64] ;  /* 0x0000000408141981 */ /* 0x0000a2000c2e1900 */
[----:B-1----:R-:W-:Y:S01]  /*1410*/  CS2R R10, SRZ ;  /* 0x00000000000a7805 */ /* 0x002fe2000001ff00 */
[----:B0-----:R-:W-:Y:S01]  /*1420*/  IMAD.WIDE R36, R15, 0x4, R36 ;  /* 0x000000040f247825 */ /* 0x001fe200078e0224 */
[----:B------:R-:W-:Y:S02]  /*1430*/  SHF.R.S32.HI R22, RZ, 0x4, R14 ;  /* 0x00000004ff167819 */ /* 0x000fe4000001140e */
[----:B------:R-:W-:Y:S01]  /*1440*/  CS2R R8, SRZ ;  /* 0x0000000000087805 */ /* 0x000fe2000001ff00 */
[----:B------:R-:W-:Y:S01]  /*1450*/  IMAD.MOV.U32 R31, RZ, RZ, RZ ;  /* 0x000000ffff1f7224 */ /* 0x000fe200078e00ff */
[----:B------:R-:W-:-:S04]  /*1460*/  LOP3.LUT R15, R16, 0xfffffff0, RZ, 0xc0, !PT ;  /* 0xfffffff0100f7812 */ /* 0x000fc800078ec0ff */
[----:B------:R-:W2:Y:S01]  /*1470*/  @P0 LDG.E.EL.128 R8, desc[UR4][R36.64] ;  /* 0x0000000424080981 */ /* 0x000ea2000c2e1d00 */
[----:B------:R-:W-:Y:S01]  /*1480*/  IMAD.IADD R22, R22, 0x1, -R15 ;  /* 0x0000000116167824 */ /* 0x000fe200078e0a0f */
[----:B------:R-:W-:Y:S02]  /*1490*/  CS2R R14, SRZ ;  /* 0x00000000000e7805 */ /* 0x000fe4000001ff00 */
[----:B------:R0:W2:Y:S02]  /*14a0*/  @P1 LDG.E.EL R31, desc[UR4][R12.64] ;  /* 0x000000040c1f1981 */ /* 0x0000a4000c2e1900 */
[----:B0-----:R-:W-:-:S06]  /*14b0*/  CS2R R12, SRZ ;  /* 0x00000000000c7805 */ /* 0x001fcc000001ff00 */
[----:B------:R0:W2:Y:S01]  /*14c0*/  @P1 LDG.E.EL.128 R12, desc[UR4][R36.64] ;  /* 0x00000004240c1981 */ /* 0x0000a2000c2e1d00 */
[----:B------:R-:W-:Y:S02]  /*14d0*/  SEL R5, R5, RZ, P0 ;  /* 0x000000ff05057207 */ /* 0x000fe40000000000 */
[----:B------:R-:W-:Y:S02]  /*14e0*/  SEL R32, R32, RZ, P0 ;  /* 0x000000ff20207207 */ /* 0x000fe40000000000 */
[----:B----4-:R-:W-:Y:S02]  /*14f0*/  SEL R2, R2, RZ, P0 ;  /* 0x000000ff02027207 */ /* 0x010fe40000000000 */
[----:B------:R-:W-:Y:S01]  /*1500*/  SEL R33, R33, RZ, P0 ;  /* 0x000000ff21217207 */ /* 0x000fe20000000000 */
[----:B------:R-:W-:Y:S01]  /*1510*/  FADD R16, -R5, R32 ;  /* 0x0000002005107221 */ /* 0x000fe20000000100 */
[----:B0-----:R-:W0:Y:S01]  /*1520*/  LDC.64 R36, c[0x0][0x248] ;  /* 0x00009200ff247b82 */ /* 0x001e220000000a00 */
[----:B-----5:R-:W-:-:S02]  /*1530*/  SEL R18, R18, RZ, P0 ;  /* 0x000000ff12127207 */ /* 0x020fc40000000000 */
[----:B------:R-:W-:Y:S01]  /*1540*/  FADD R21, -R2, R33 ;  /* 0x0000002102157221 */ /* 0x000fe20000000100 */
[----:B---3--:R-:W-:Y:S02]  /*1550*/  SEL R29, R29, RZ, P0 ;  /* 0x000000ff1d1d7207 */ /* 0x008fe40000000000 */
[----:B------:R-:W-:Y:S01]  /*1560*/  SEL R24, R24, RZ, P1 ;  /* 0x000000ff18187207 */ /* 0x000fe20000800000 */
[----:B------:R-:W-:Y:S02]  /*1570*/  IMAD R26, R7, 0x100, R26 ;  /* 0x00000100071a7824 */ /* 0x000fe400078e021a */
[----:B------:R-:W-:Y:S01]  /*1580*/  FADD R29, -R18, R29 ;  /* 0x0000001d121d7221 */ /* 0x000fe20000000100 */
[----:B------:R-:W-:Y:S02]  /*1590*/  SEL R32, R19, RZ, P0 ;  /* 0x000000ff13207207 */ /* 0x000fe40000000000 */
[----:B------:R-:W-:-:S05]  /*15a0*/  SEL R19, R30, RZ, P0 ;  /* 0x000000ff1e137207 */ /* 0x000fca0000000000 */
[----:B------:R-:W-:Y:S01]  /*15b0*/  FADD R19, -R32, R19 ;  /* 0x0000001320137221 */ /* 0x000fe20000000100 */
[----:B------:R-:W-:Y:S01]  /*15c0*/  IMAD.MOV.U32 R33, RZ, RZ, RZ ;  /* 0x000000ffff217224 */ /* 0x000fe200078e00ff */
[----:B--2---:R-:W-:Y:S02]  /*15d0*/  SEL R8, R8, RZ, P0 ;  /* 0x000000ff08087207 */ /* 0x004fe40000000000 */
[----:B------:R-:W-:-:S03]  /*15e0*/  SEL R9, R9, RZ, P0 ;  /* 0x000000ff09097207 */ /* 0x000fc60000000000 */
[----:B------:R-:W-:Y:S01]  /*15f0*/  FFMA R16, R16, R8, R5 ;  /* 0x0000000810107223 */ /* 0x000fe20000000005 */
[----:B------:R-:W-:Y:S02]  /*1600*/  SEL R5, R6, RZ, P1 ;  /* 0x000000ff06057207 */ /* 0x000fe40000800000 */
[----:B------:R-:W-:Y:S01]  /*1610*/  SEL R6, R17, RZ, P1 ;  /* 0x000000ff11067207 */ /* 0x000fe20000800000 */
[----:B------:R-:W-:Y:S01]  /*1620*/  FFMA R21, R21, R9, R2 ;  /* 0x0000000915157223 */ /* 0x000fe20000000002 */
[----:B------:R-:W-:Y:S01]  /*1630*/  SEL R17, R34, RZ, P1 ;  /* 0x000000ff22117207 */ /* 0x000fe20000800000 */
[----:B------:R-:W1:Y:S01]  /*1640*/  LDC.64 R8, c[0x0][0x218] ;  /* 0x00008600ff087b82 */ /* 0x000e620000000a00 */
[----:B------:R-:W-:Y:S02]  /*1650*/  SEL R31, R31, RZ, P1 ;  /* 0x000000ff1f1f7207 */ /* 0x000fe40000800000 */
[----:B------:R-:W-:Y:S01]  /*1660*/  SEL R10, R10, RZ, P0 ;  /* 0x000000ff0a0a7207 */ /* 0x000fe20000000000 */
[----:B------:R-:W-:-:S02]  /*1670*/  FADD R17, -R6, R17 ;  /* 0x0000001106117221 */ /* 0x000fc40000000100 */
[----:B------:R-:W-:Y:S01]  /*1680*/  FADD R31, -R24, R31 ;  /* 0x0000001f181f7221 */ /* 0x000fe20000000100 */
[----:B------:R-:W-:Y:S02]  /*1690*/  SEL R13, R13, RZ, P1 ;  /* 0x000000ff0d0d7207 */ /* 0x000fe40000800000 */
[----:B------:R-:W-:Y:S01]  /*16a0*/  SEL R7, R14, RZ, P1 ;  /* 0x000000ff0e077207 */ /* 0x000fe20000800000 */
[----:B------:R-:W-:Y:S01]  /*16b0*/  FFMA R2, R29, R10, R18 ;  /* 0x0000000a1d027223 */ /* 0x000fe20000000012 */
[----:B------:R-:W-:Y:S01]  /*16c0*/  SEL R10, R25, RZ, P1 ;  /* 0x000000ff190a7207 */ /* 0x000fe20000800000 */
[----:B------:R-:W-:Y:S02]  /*16d0*/  FFMA R14, R17, R13, R6 ;  /* 0x0000000d110e7223 */ /* 0x000fe40000000006 */
[----:B------:R-:W-:Y:S01]  /*16e0*/  FFMA R13, R31, R7, R24 ;  /* 0x000000071f0d7223 */ /* 0x000fe20000000018 */
[----:B------:R-:W-:Y:S01]  /*16f0*/  SEL R11, R11, RZ, P0 ;  /* 0x000000ff0b0b7207 */ /* 0x000fe20000000000 */
[----:B------:R-:W2:Y:S01]  /*1700*/  LDC.64 R24, c[0x0][0x210] ;  /* 0x00008400ff187b82 */ /* 0x000ea20000000a00 */
[----:B------:R-:W-:Y:S01]  /*1710*/  SEL R12, R12, RZ, P1 ;  /* 0x000000ff0c0c7207 */ /* 0x000fe20000800000 */
[----:B------:R-:W-:-:S02]  /*1720*/  FADD R10, -R5, R10 ;  /* 0x0000000a050a7221 */ /* 0x000fc40000000100 */
[----:B------:R-:W-:Y:S02]  /*1730*/  FFMA R32, R19, R11, R32 ;  /* 0x0000000b13207223 */ /* 0x000fe40000000020 */
[----:B------:R-:W-:Y:S01]  /*1740*/  FFMA R12, R10, R12, R5 ;  /* 0x0000000c0a0c7223 */ /* 0x000fe20000000005 */
[----:B0-----:R-:W-:Y:S01]  /*1750*/  IMAD.WIDE R10, R22, 0x4, R36 ;  /* 0x00000004160a7825 */ /* 0x001fe200078e0224 */
[----:B------:R-:W-:-:S03]  /*1760*/  CS2R R30, SRZ ;  /* 0x00000000001e7805 */ /* 0x000fc6000001ff00 */
[----:B------:R-:W-:Y:S01]  /*1770*/  IMAD.MOV.U32 R29, RZ, RZ, RZ ;  /* 0x000000ffff1d7224 */ /* 0x000fe200078e00ff */
[----:B------:R-:W-:Y:S01]  /*1780*/  CS2R R6, SRZ ;  /* 0x0000000000067805 */ /* 0x000fe2000001ff00 */
[----:B------:R-:W-:Y:S01]  /*1790*/  IMAD.MOV.U32 R22, RZ, RZ, RZ ;  /* 0x000000ffff167224 */ /* 0x000fe200078e00ff */
[----:B------:R-:W3:Y:S01]  /*17a0*/  @P0 LDG.E.EL R35, desc[UR4][R10.64] ;  /* 0x000000040a230981 */ /* 0x000ee2000c2e1900 */
[----:B------:R-:W-:-:S03]  /*17b0*/  IMAD.WIDE R36, R4, 0x4, R36 ;  /* 0x0000000404247825 */ /* 0x000fc600078e0224 */
[----:B------:R-:W4:Y:S01]  /*17c0*/  @P0 LDG.E.EL R33, desc[UR4][R10.64] ;  /* 0x000000040a210981 */ /* 0x000f22000c2e1900 */
[----:B-1----:R-:W-:-:S03]  /*17d0*/  IMAD.WIDE R18, R27, 0x4, R8 ;  /* 0x000000041b127825 */ /* 0x002fc600078e0208 */
[----:B------:R-:W5:Y:S01]  /*17e0*/  @P1 LDG.E.EL R31, desc[UR4][R36.64] ;  /* 0x00000004241f1981 */ /* 0x000f62000c2e1900 */
[----:B------:R-:W-:Y:S02]  /*17f0*/  IMAD.MOV.U32 R4, RZ, RZ, RZ ;  /* 0x000000ffff047224 */ /* 0x000fe400078e00ff */
[----:B------:R-:W-:Y:S01]  /*1800*/  IMAD.MOV.U32 R5, RZ, RZ, RZ ;  /* 0x000000ffff057224 */ /* 0x000fe200078e00ff */
[----:B------:R-:W3:Y:S01]  /*1810*/  @P1 LDG.E.EL R30, desc[UR4][R36.64] ;  /* 0x00000004241e1981 */ /* 0x000ee2000c2e1900 */
[----:B------:R-:W-:-:S03]  /*1820*/  IMAD.MOV.U32 R17, RZ, RZ, RZ ;  /* 0x000000ffff117224 */ /* 0x000fc600078e00ff */
[----:B------:R-:W3:Y:S01]  /*1830*/  @P1 LDG.E.EL R29, desc[UR4][R36.64] ;  /* 0x00000004241d1981 */ /* 0x000ee2000c2e1900 */
[----:B------:R-:W-:-:S03]  /*1840*/  IMAD.MOV.U32 R34, RZ, RZ, RZ ;  /* 0x000000ffff227224 */ /* 0x000fc600078e00ff */
[----:B------:R0:W3:Y:S04]  /*1850*/  @P1 LDG.E.EL R22, desc[UR4][R36.64] ;  /* 0x0000000424161981 */ /* 0x0000e8000c2e1900 */
[----:B------:R-:W3:Y:S04]  /*1860*/  @P0 LDG.E.128 R4, desc[UR4][R18.64] ;  /* 0x0000000412040981 */ /* 0x000ee8000c1e1d00 */
[----:B------:R-:W4:Y:S01]  /*1870*/  @P0 LDG.E.EL R17, desc[UR4][R10.64] ;  /* 0x000000040a110981 */ /* 0x000f22000c2e1900 */
[----:B0-----:R-:W-:-:S03]  /*1880*/  IMAD.WIDE R36, R26, 0x4, R8 ;  /* 0x000000041a247825 */ /* 0x001fc600078e0208 */
[----:B------:R0:W5:Y:S01]  /*1890*/  @P0 LDG.E.EL R34, desc[UR4][R10.64] ;  /* 0x000000040a220981 */ /* 0x000162000c2e1900 */
[----:B------:R-:W-:-:S04]  /*18a0*/  IMAD R8, R3, -0x30000, R0 ;  /* 0xfffd000003087824 */ /* 0x000fc800078e0200 */
[----:B------:R-:W-:Y:S01]  /*18b0*/  IMAD R27, R3, 0x10000, R8 ;  /* 0x00010000031b7824 */ /* 0x000fe200078e0208 */
[----:B------:R-:W-:Y:S02]  /*18c0*/  CS2R R8, SRZ ;  /* 0x0000000000087805 */ /* 0x000fe4000001ff00 */
[----:B0-----:R-:W-:Y:S01]  /*18d0*/  CS2R R10, SRZ ;  /* 0x00000000000a7805 */ /* 0x001fe2000001ff00 */
[----:B--2---:R-:W-:-:S05]  /*18e0*/  IMAD.WIDE R26, R27, 0x4, R24 ;  /* 0x000000041b1a7825 */ /* 0x004fca00078e0218 */
[----:B------:R0:W2:Y:S01]  /*18f0*/  @!P2 LDG.E.128 R8, desc[UR4][R26.64] ;  /* 0x000000041a08a981 */ /* 0x0000a2000c1e1d00 */
[----:B------:R-:W-:Y:S02]  /*1900*/  CS2R R18, SRZ ;  /* 0x0000000000127805 */ /* 0x000fe4000001ff00 */
[----:B0-----:R-:W-:Y:S02]  /*1910*/  CS2R R26, SRZ ;  /* 0x00000000001a7805 */ /* 0x001fe4000001ff00 */
[----:B---3--:R-:W-:Y:S02]  /*1920*/  SEL R3, R4, RZ, P0 ;  /* 0x000000ff04037207 */ /* 0x008fe40000000000 */
[----:B----4-:R-:W-:-:S03]  /*1930*/  SEL R17, R17, RZ, P0 ;  /* 0x000000ff11117207 */ /* 0x010fc60000000000 */
[----:B------:R-:W-:Y:S01]  /*1940*/  FADD R16, -R3, R16 ;  /* 0x0000001003107221 */ /* 0x000fe20000000100 */
[----:B--2---:R-:W-:-:S03]  /*1950*/  SEL R8, R8, RZ, !P2 ;  /* 0x000000ff08087207 */ /* 0x004fc60005000000 */
[----:B------:R-:W-:Y:S01]  /*1960*/  @P2 FFMA R8, R16, R17, R3 ;  /* 0x0000001110082223 */ /* 0x000fe20000000003 */
[----:B------:R-:W-:Y:S02]  /*1970*/  IMAD.MOV.U32 R16, RZ, RZ, RZ ;  /* 0x000000ffff107224 */ /* 0x000fe400078e00ff */
[----:B------:R-:W-:-:S06]  /*1980*/  IMAD.MOV.U32 R17, RZ, RZ, RZ ;  /* 0x000000ffff117224 */ /* 0x000fcc00078e00ff */
[----:B------:R0:W2:Y:S02]  /*1990*/  @P1 LDG.E.128 R16, desc[UR4][R36.64] ;  /* 0x0000000424101981 */ /* 0x0000a4000c1e1d00 */
[----:B0-----:R-:W-:Y:S01]  /*19a0*/  IMAD.WIDE R36, R28, 0x4, R24 ;  /* 0x000000041c247825 */ /* 0x001fe200078e0218 */
[----:B------:R-:W-:-:S06]  /*19b0*/  CS2R R24, SRZ ;  /* 0x0000000000187805 */ /* 0x000fcc000001ff00 */
[----:B------:R0:W3:Y:S02]  /*19c0*/  @!P3 LDG.E.128 R24, desc[UR4][R36.64] ;  /* 0x000000042418b981 */ /* 0x0000e4000c1e1d00 */
[----:B0-----:R-:W0:Y:S01]  /*19d0*/  LDC.64 R36, c[0x0][0x250] ;  /* 0x00009400ff247b82 */ /* 0x001e220000000a00 */
[----:B------:R-:W-:Y:S02]  /*19e0*/  SEL R23, R23, RZ, P1 ;  /* 0x000000ff17177207 */ /* 0x000fe40000800000 */
[----:B------:R-:W-:Y:S02]  /*19f0*/  SEL R20, R20, RZ, P1 ;  /* 0x000000ff14147207 */ /* 0x000fe40000800000 */
[----:B------:R-:W-:Y:S02]  /*1a00*/  SEL R3, R15, RZ, P1 ;  /* 0x000000ff0f037207 */ /* 0x000fe40000800000 */
[----:B-----5:R-:W-:Y:S01]  /*1a10*/  SEL R34, R34, RZ, P0 ;  /* 0x000000ff22227207 */ /* 0x020fe20000000000 */
[----:B------:R-:W-:Y:S01]  /*1a20*/  FADD R20, -R23, R20 ;  /* 0x0000001417147221 */ /* 0x000fe20000000100 */
[----:B------:R-:W-:-:S02]  /*1a30*/  SEL R7, R7, RZ, P0 ;  /* 0x000000ff07077207 */ /* 0x000fc40000000000 */
[----:B------:R-:W-:Y:S01]  /*1a40*/  SEL R10, R10, RZ, !P2 ;  /* 0x000000ff0a0a7207 */ /* 0x000fe20005000000 */
[----:B------:R-:W-:Y:S01]  /*1a50*/  FFMA R3, R20, R3, R23 ;  /* 0x0000000314037223 */ /* 0x000fe20000000017 */
[----:B0-----:R-:W-:Y:S01]  /*1a60*/  IMAD.WIDE R36, R0, 0x4, R36 ;  /* 0x0000000400247825 */ /* 0x001fe200078e0224 */
[----:B------:R-:W-:Y:S02]  /*1a70*/  SEL R0, R5, RZ, P0 ;  /* 0x000000ff05007207 */ /* 0x000fe40000000000 */
[----:B------:R-:W-:-:S05]  /*1a80*/  SEL R5, R6, RZ, P0 ;  /* 0x000000ff06057207 */ /* 0x000fca0000000000 */
[----:B------:R-:W-:Y:S01]  /*1a90*/  FADD R6, -R5, R2 ;  /* 0x0000000205067221 */ /* 0x000fe20000000100 */
[----:B------:R-:W-:Y:S01]  /*1aa0*/  SEL R35, R35, RZ, P0 ;  /* 0x000000ff23237207 */ /* 0x000fe20000000000 */
[----:B------:R-:W-:Y:S01]  /*1ab0*/  FADD R21, -R0, R21 ;  /* 0x0000001500157221 */ /* 0x000fe20000000100 */
[----:B------:R-:W-:Y:S01]  /*1ac0*/  SEL R4, R33, RZ, P0 ;  /* 0x000000ff21047207 */ /* 0x000fe20000000000 */
[----:B------:R-:W-:Y:S01]  /*1ad0*/  @P2 FFMA R10, R6, R34, R5 ;  /* 0x00000022060a2223 */ /* 0x000fe20000000005 */
[----:B------:R-:W-:Y:S01]  /*1ae0*/  SEL R31, R31, RZ, P1 ;  /* 0x000000ff1f1f7207 */ /* 0x000fe20000800000 */
[----:B------:R-:W-:Y:S01]  /*1af0*/  FADD R32, -R7, R32 ;  /* 0x0000002007207221 */ /* 0x000fe20000000100 */
[----:B------:R-:W-:Y:S02]  /*1b00*/  SEL R30, R30, RZ, P1 ;  /* 0x000000ff1e1e7207 */ /* 0x000fe40000800000 */
[----:B------:R-:W-:Y:S02]  /*1b10*/  SEL R29, R29, RZ, P1 ;  /* 0x000000ff1d1d7207 */ /* 0x000fe40000800000 */
[----:B------:R-:W-:-:S02]  /*1b20*/  SEL R5, R22, RZ, P1 ;  /* 0x000000ff16057207 */ /* 0x000fc40000800000 */
[----:B------:R-:W-:Y:S01]  /*1b30*/  SEL R9, R9, RZ, !P2 ;  /* 0x000000ff09097207 */ /* 0x000fe20005000000 */
[----:B------:R-:W-:Y:S01]  /*1b40*/  @P2 FFMA R9, R21, R35, R0 ;  /* 0x0000002315092223 */ /* 0x000fe20000000000 */
[----:B------:R-:W-:Y:S01]  /*1b50*/  SEL R11, R11, RZ, !P2 ;  /* 0x000000ff0b0b7207 */ /* 0x000fe20005000000 */
[----:B------:R-:W-:-:S05]  /*1b60*/  @P2 FFMA R11, R32, R4, R7 ;  /* 0x00000004200b2223 */ /* 0x000fca0000000007 */
[----:B------:R-:W-:Y:S01]  /*1b70*/  STG.E.128 desc[UR4][R36.64], R8 ;  /* 0x0000000824007986 */ /* 0x000fe2000c101d04 */
[----:B--2---:R-:W-:Y:S02]  /*1b80*/  SEL R15, R16, RZ, P1 ;  /* 0x000000ff100f7207 */ /* 0x004fe40000800000 */
[----:B------:R-:W-:Y:S02]  /*1b90*/  SEL R17, R17, RZ, P1 ;  /* 0x000000ff11117207 */ /* 0x000fe40000800000 */
[----:B------:R-:W-:Y:S02]  /*1ba0*/  SEL R18, R18, RZ, P1 ;  /* 0x000000ff12127207 */ /* 0x000fe40000800000 */
[----:B------:R-:W-:Y:S01]  /*1bb0*/  SEL R2, R19, RZ, P1 ;  /* 0x000000ff13027207 */ /* 0x000fe20000800000 */
[----:B------:R-:W-:Y:S01]  /*1bc0*/  FADD R12, -R15, R12 ;  /* 0x0000000c0f0c7221 */ /* 0x000fe20000000100 */
[----:B------:R-:W-:Y:S01]  /*1bd0*/  FADD R14, -R17, R14 ;  /* 0x0000000e110e7221 */ /* 0x000fe20000000100 */
[----:B------:R-:W-:-:S02]  /*1be0*/  FADD R13, -R18, R13 ;  /* 0x0000000d120d7221 */ /* 0x000fc40000000100 */
[----:B------:R-:W-:Y:S01]  /*1bf0*/  FADD R3, -R2, R3 ;  /* 0x0000000302037221 */ /* 0x000fe20000000100 */
[----:B---3--:R-:W-:Y:S01]  /*1c00*/  SEL R24, R24, RZ, !P3 ;  /* 0x000000ff18187207 */ /* 0x008fe20005800000 */
[----:B------:R-:W-:Y:S01]  /*1c10*/  @P3 FFMA R24, R12, R31, R15 ;  /* 0x0000001f0c183223 */ /* 0x000fe2000000000f */
[----:B------:R-:W-:Y:S01]  /*1c20*/  SEL R25, R25, RZ, !P3 ;  /* 0x000000ff19197207 */ /* 0x000fe20005800000 */
[----:B------:R-:W-:Y:S01]  /*1c30*/  @P3 FFMA R25, R14, R30, R17 ;  /* 0x0000001e0e193223 */ /* 0x000fe20000000011 */
[----:B------:R-:W-:Y:S01]  /*1c40*/  SEL R26, R26, RZ, !P3 ;  /* 0x000000ff1a1a7207 */ /* 0x000fe20005800000 */
[----:B------:R-:W-:Y:S01]  /*1c50*/  @P3 FFMA R26, R13, R29, R18 ;  /* 0x0000001d0d1a3223 */ /* 0x000fe20000000012 */
[----:B------:R-:W-:Y:S01]  /*1c60*/  SEL R27, R27, RZ, !P3 ;  /* 0x000000ff1b1b7207 */ /* 0x000fe20005800000 */
[----:B------:R-:W-:-:S05]  /*1c70*/  @P3 FFMA R27, R3, R5, R2 ;  /* 0x00000005031b3223 */ /* 0x000fca0000000002 */
[----:B------:R-:W-:Y:S01]  /*1c80*/  STG.E.128 desc[UR4][R36.64+0x800], R24 ;  /* 0x0008001824007986 */ /* 0x000fe2000c101d04 */
[----:B------:R-:W-:Y:S05]  /*1c90*/  EXIT ;  /* 0x000000000000794d */ /* 0x000fea0003800000 */
.L_x_0:
[----:B------:R-:W-:-:S00]  /*1ca0*/  BRA `(.L_x_0) ;  /* 0xfffffffc00fc7947 */ /* 0x000fc0000383ffff */
[----:B------:R-:W-:-:S00]  /*1cb0*/  NOP ;  /* 0x0000000000007918 */ /* 0x000fc00000000000 */
        /* <DEDUP_REMOVED lines=12> */
.L_x_1:


//--------------------- .nv.constant0.triton_poi_fused_cat_27 --------------------------
	.section	.nv.constant0.triton_poi_fused_cat_27,"a",@progbits
	.sectionflags	@""
	.align	4
.nv.constant0.triton_poi_fused_cat_27:
	.zero		604
